// auto-generated by cutlass_sweep.gemm — config: {"arch": "sm_100", "cluster_m": 1, "cluster_n": 1, "dtype": "e4m3", "dtype_b": "e4m3", "layout": "nt", "stages": 0, "tile_k": 128, "tile_m": 128, "tile_n": 128}
#include "cutlass/cutlass.h"
#include "cutlass/gemm/collective/collective_builder.hpp"
#include "cutlass/gemm/device/gemm_universal_adapter.h"
#include "cutlass/gemm/kernel/gemm_universal.hpp"
#include "cutlass/epilogue/collective/collective_builder.hpp"

using ElemA = cutlass::float_e4m3_t;
using ElemB = cutlass::float_e4m3_t;
using ElemCD = cutlass::float_e4m3_t;
using Acc  = float;
using TileShape    = cute::Shape<cute::_128, cute::_128, cute::_128>;
using ClusterShape = cute::Shape<cute::_1, cute::_1, cute::_1>;

using CollectiveEpilogue = typename cutlass::epilogue::collective::CollectiveBuilder<
    cutlass::arch::Sm100, cutlass::arch::OpClassTensorOp,
    TileShape, ClusterShape,
    cutlass::epilogue::collective::EpilogueTileAuto,
    Acc, Acc,
    ElemCD, cutlass::layout::RowMajor, 128 / cutlass::sizeof_bits<ElemCD>::value,
    ElemCD, cutlass::layout::RowMajor, 128 / cutlass::sizeof_bits<ElemCD>::value,
    cutlass::epilogue::collective::EpilogueScheduleAuto
  >::CollectiveOp;

using CollectiveMainloop = typename cutlass::gemm::collective::CollectiveBuilder<
    cutlass::arch::Sm100, cutlass::arch::OpClassTensorOp,
    ElemA, cutlass::layout::RowMajor, 128 / cutlass::sizeof_bits<ElemA>::value,
    ElemB, cutlass::layout::ColumnMajor, 128 / cutlass::sizeof_bits<ElemB>::value,
    Acc,
    TileShape, ClusterShape,
    cutlass::gemm::collective::StageCountAutoCarveout<static_cast<int>(sizeof(typename CollectiveEpilogue::SharedStorage))>,
    cutlass::gemm::collective::KernelScheduleAuto
  >::CollectiveOp;

using GemmKernel = cutlass::gemm::kernel::GemmUniversal<
    cute::Shape<int,int,int,int>,
    CollectiveMainloop,
    CollectiveEpilogue
>;
using Gemm = cutlass::gemm::device::GemmUniversalAdapter<GemmKernel>;

// Force the device kernel symbol into the cubin without needing a host main.
auto* _anchor = &cutlass::device_kernel<GemmKernel>;


// ===== COMPILED SASS (sm_100a) =====

	.target	sm_100a

	.elftype	@"ET_EXEC"


//--------------------- .note.nv.tkinfo           --------------------------
	.section	.note.nv.tkinfo,"",@"SHT_NOTE"
	.sectionflags	@"SHF_NOTE_NV_TKINFO"
	.tkinfo
        /*0018*/ 	.word	0x00000002
        /*0030*/ 	.string	""
        /*0030*/ 	.string	"ptxas"
        /*0030*/ 	.string	"Cuda compilation tools, release 13.0, V13.0.88"
        /*0030*/ 	.string	"Build cuda_13.0.r13.0/compiler.36424714_0"
        /*0030*/ 	.string	"-arch sm_100a -m 64 "



//--------------------- .note.nv.cuinfo           --------------------------
	.section	.note.nv.cuinfo,"",@"SHT_NOTE"
	.sectionflags	@"SHF_NOTE_NV_CUINFO"
        /*0018*/ 	.short	0x0002
        /*001a*/ 	.short	0x0064
        /*001c*/ 	.short	0x0082
	.zero		2


//--------------------- .nv.info                  --------------------------
	.section	.nv.info,"",@"SHT_CUDA_INFO"
	.align	4


	//----- nvinfo : EIATTR_REGCOUNT
	.align		4
        /*0000*/ 	.byte	0x04, 0x2f
        /*0002*/ 	.short	(.L_19 - .L_18)
	.align		4
.L_18:
        /*0004*/ 	.word	index@(_ZN7cutlass13device_kernelINS_4gemm6kernel13GemmUniversalIN4cute5tupleIJiiiiEEENS1_10collective13CollectiveMmaINS1_35MainloopSm100TmaUmmaWarpSpecializedILi6ELi2ELi4ENS5_IJNS4_1CILi1EEESB_SB_EEEEENS5_IJNSA_ILi128EEESE_SE_EEENS_12float_e4m3_tENS5_IJlSB_lEEESG_SH_NS4_8TiledMMAINS4_8MMA_AtomIJNS4_10MMA_TraitsINS4_19SM100_MMA_F8F6F4_SSEJSG_SG_fSE_SE_NS4_17integral_constantINS4_4UMMA5MajorELSO_0EEESP_NSM_INSN_7ScaleInELSQ_0EEESR_EEEEEENS4_6LayoutISC_NS5_IJNSA_ILi0EEESV_SV_EEEEENS5_IJNS4_10UnderscoreESY_SY_EEEEENS4_13SM90_TMA_LOADENS4_14ComposedLayoutINS4_7SwizzleILi3ELi4ELi3EEENS4_18smem_ptr_flag_bitsILi8EEENSU_INS5_IJNSA_ILi8EEESE_EEENS5_IJSE_SB_EEEEEEEvNS4_8identityES11_S1B_vS1C_EENS_8epilogue10collective18CollectiveEpilogueINS1E_23Sm100TmaWarpSpecializedILi2ELi2ELi64ELb0ELb0EEEJSF_NS5_IJNSU_ISE_SB_EENSU_INSA_ILi64EEESB_EEEEESG_SH_SG_SH_NS1E_6fusion15FusionCallbacksIS1I_NS1N_17LinearCombinationISG_fSG_fLNS_15FloatRoundStyleE2EEESF_S1M_JEEENS4_5SM1004TMEM4LOAD26SM100_TMEM_LOAD_32dp32b64xES11_NS12_INS13_ILi2ELi4ELi3EEES16_NSU_INS5_IJS17_S1K_EEENS5_IJS1K_SB_EEEEEEENS4_39AutoVectorizingCopyWithAssumedAlignmentILi128EEENS4_14SM90_TMA_STOREES21_S23_S23_EEEvvEEEEvNT_6ParamsE)
        /*0008*/ 	.word	0x000000e0


	//----- nvinfo : EIATTR_FRAME_SIZE
	.align		4
.L_19:
        /*000c*/ 	.byte	0x04, 0x11
        /*000e*/ 	.short	(.L_21 - .L_20)
	.align		4
.L_20:
        /*0010*/ 	.word	index@($__internal_2_$__cuda_sm10x_tcgen05_guardrail_trap_unallocated_columns_being_dealloced)
        /*0014*/ 	.word	0x00000000


	//----- nvinfo : EIATTR_FRAME_SIZE
	.align		4
.L_21:
        /*0018*/ 	.byte	0x04, 0x11
        /*001a*/ 	.short	(.L_23 - .L_22)
	.align		4
.L_22:
        /*001c*/ 	.word	index@($__internal_1_$__cuda_sm10x_tcgen05_guardrail_trap_phase_invalid_during_alloc)
        /*0020*/ 	.word	0x00000000


	//----- nvinfo : EIATTR_FRAME_SIZE
	.align		4
.L_23:
        /*0024*/ 	.byte	0x04, 0x11
        /*0026*/ 	.short	(.L_25 - .L_24)
	.align		4
.L_24:
        /*0028*/ 	.word	index@($__internal_0_$__cuda_sm10x_tcgen05_guardrail_trap_col_being_dealloced_not_returned_by_alloc)
        /*002c*/ 	.word	0x00000000


	//----- nvinfo : EIATTR_FRAME_SIZE
	.align		4
.L_25:
        /*0030*/ 	.byte	0x04, 0x11
        /*0032*/ 	.short	(.L_27 - .L_26)
	.align		4
.L_26:
        /*0034*/ 	.word	index@(_ZN7cutlass13device_kernelINS_4gemm6kernel13GemmUniversalIN4cute5tupleIJiiiiEEENS1_10collective13CollectiveMmaINS1_35MainloopSm100TmaUmmaWarpSpecializedILi6ELi2ELi4ENS5_IJNS4_1CILi1EEESB_SB_EEEEENS5_IJNSA_ILi128EEESE_SE_EEENS_12float_e4m3_tENS5_IJlSB_lEEESG_SH_NS4_8TiledMMAINS4_8MMA_AtomIJNS4_10MMA_TraitsINS4_19SM100_MMA_F8F6F4_SSEJSG_SG_fSE_SE_NS4_17integral_constantINS4_4UMMA5MajorELSO_0EEESP_NSM_INSN_7ScaleInELSQ_0EEESR_EEEEEENS4_6LayoutISC_NS5_IJNSA_ILi0EEESV_SV_EEEEENS5_IJNS4_10UnderscoreESY_SY_EEEEENS4_13SM90_TMA_LOADENS4_14ComposedLayoutINS4_7SwizzleILi3ELi4ELi3EEENS4_18smem_ptr_flag_bitsILi8EEENSU_INS5_IJNSA_ILi8EEESE_EEENS5_IJSE_SB_EEEEEEEvNS4_8identityES11_S1B_vS1C_EENS_8epilogue10collective18CollectiveEpilogueINS1E_23Sm100TmaWarpSpecializedILi2ELi2ELi64ELb0ELb0EEEJSF_NS5_IJNSU_ISE_SB_EENSU_INSA_ILi64EEESB_EEEEESG_SH_SG_SH_NS1E_6fusion15FusionCallbacksIS1I_NS1N_17LinearCombinationISG_fSG_fLNS_15FloatRoundStyleE2EEESF_S1M_JEEENS4_5SM1004TMEM4LOAD26SM100_TMEM_LOAD_32dp32b64xES11_NS12_INS13_ILi2ELi4ELi3EEES16_NSU_INS5_IJS17_S1K_EEENS5_IJS1K_SB_EEEEEEENS4_39AutoVectorizingCopyWithAssumedAlignmentILi128EEENS4_14SM90_TMA_STOREES21_S23_S23_EEEvvEEEEvNT_6ParamsE)
        /*0038*/ 	.word	0x00000000


	//----- nvinfo : EIATTR_MIN_STACK_SIZE
	.align		4
.L_27:
        /*003c*/ 	.byte	0x04, 0x12
        /*003e*/ 	.short	(.L_29 - .L_28)
	.align		4
.L_28:
        /*0040*/ 	.word	index@(_ZN7cutlass13device_kernelINS_4gemm6kernel13GemmUniversalIN4cute5tupleIJiiiiEEENS1_10collective13CollectiveMmaINS1_35MainloopSm100TmaUmmaWarpSpecializedILi6ELi2ELi4ENS5_IJNS4_1CILi1EEESB_SB_EEEEENS5_IJNSA_ILi128EEESE_SE_EEENS_12float_e4m3_tENS5_IJlSB_lEEESG_SH_NS4_8TiledMMAINS4_8MMA_AtomIJNS4_10MMA_TraitsINS4_19SM100_MMA_F8F6F4_SSEJSG_SG_fSE_SE_NS4_17integral_constantINS4_4UMMA5MajorELSO_0EEESP_NSM_INSN_7ScaleInELSQ_0EEESR_EEEEEENS4_6LayoutISC_NS5_IJNSA_ILi0EEESV_SV_EEEEENS5_IJNS4_10UnderscoreESY_SY_EEEEENS4_13SM90_TMA_LOADENS4_14ComposedLayoutINS4_7SwizzleILi3ELi4ELi3EEENS4_18smem_ptr_flag_bitsILi8EEENSU_INS5_IJNSA_ILi8EEESE_EEENS5_IJSE_SB_EEEEEEEvNS4_8identityES11_S1B_vS1C_EENS_8epilogue10collective18CollectiveEpilogueINS1E_23Sm100TmaWarpSpecializedILi2ELi2ELi64ELb0ELb0EEEJSF_NS5_IJNSU_ISE_SB_EENSU_INSA_ILi64EEESB_EEEEESG_SH_SG_SH_NS1E_6fusion15FusionCallbacksIS1I_NS1N_17LinearCombinationISG_fSG_fLNS_15FloatRoundStyleE2EEESF_S1M_JEEENS4_5SM1004TMEM4LOAD26SM100_TMEM_LOAD_32dp32b64xES11_NS12_INS13_ILi2ELi4ELi3EEES16_NSU_INS5_IJS17_S1K_EEENS5_IJS1K_SB_EEEEEEENS4_39AutoVectorizingCopyWithAssumedAlignmentILi128EEENS4_14SM90_TMA_STOREES21_S23_S23_EEEvvEEEEvNT_6ParamsE)
        /*0044*/ 	.word	0x00000000
.L_29:


//--------------------- .nv.compat                --------------------------
	.section	.nv.compat,"",@"SHT_CUDA_COMPAT_INFO"
	.align	4
        /*0000*/ 	.byte	0x02, 0x09, 0x01, 0x00, 0x02, 0x02, 0x02, 0x00, 0x02, 0x05, 0x05, 0x00, 0x03, 0x07, 0x01, 0x01
        /*0010*/ 	.byte	0x02, 0x03, 0x01, 0x00, 0x02, 0x06, 0x01, 0x00, 0x04, 0x0b, 0x08, 0x00, 0x09, 0x00, 0x00, 0x00
        /*0020*/ 	.byte	0x00, 0x00, 0x00, 0x00


//--------------------- .nv.info._ZN7cutlass13device_kernelINS_4gemm6kernel13GemmUniversalIN4cute5tupleIJiiiiEEENS1_10collective13CollectiveMmaINS1_35MainloopSm100TmaUmmaWarpSpecializedILi6ELi2ELi4ENS5_IJNS4_1CILi1EEESB_SB_EEEEENS5_IJNSA_ILi128EEESE_SE_EEENS_12float_e4m3_tENS5_IJlSB_lEEESG_SH_NS4_8TiledMMAINS4_8MMA_AtomIJNS4_10MMA_TraitsINS4_19SM100_MMA_F8F6F4_SSEJSG_SG_fSE_SE_NS4_17integral_constantINS4_4UMMA5MajorELSO_0EEESP_NSM_INSN_7ScaleInELSQ_0EEESR_EEEEEENS4_6LayoutISC_NS5_IJNSA_ILi0EEESV_SV_EEEEENS5_IJNS4_10UnderscoreESY_SY_EEEEENS4_13SM90_TMA_LOADENS4_14ComposedLayoutINS4_7SwizzleILi3ELi4ELi3EEENS4_18smem_ptr_flag_bitsILi8EEENSU_INS5_IJNSA_ILi8EEESE_EEENS5_IJSE_SB_EEEEEEEvNS4_8identityES11_S1B_vS1C_EENS_8epilogue10collective18CollectiveEpilogueINS1E_23Sm100TmaWarpSpecializedILi2ELi2ELi64ELb0ELb0EEEJSF_NS5_IJNSU_ISE_SB_EENSU_INSA_ILi64EEESB_EEEEESG_SH_SG_SH_NS1E_6fusion15FusionCallbacksIS1I_NS1N_17LinearCombinationISG_fSG_fLNS_15FloatRoundStyleE2EEESF_S1M_JEEENS4_5SM1004TMEM4LOAD26SM100_TMEM_LOAD_32dp32b64xES11_NS12_INS13_ILi2ELi4ELi3EEES16_NSU_INS5_IJS17_S1K_EEENS5_IJS1K_SB_EEEEEEENS4_39AutoVectorizingCopyWithAssumedAlignmentILi128EEENS4_14SM90_TMA_STOREES21_S23_S23_EEEvvEEEEvNT_6ParamsE --------------------------
	.section	.nv.info._ZN7cutlass13device_kernelINS_4gemm6kernel13GemmUniversalIN4cute5tupleIJiiiiEEENS1_10collective13CollectiveMmaINS1_35MainloopSm100TmaUmmaWarpSpecializedILi6ELi2ELi4ENS5_IJNS4_1CILi1EEESB_SB_EEEEENS5_IJNSA_ILi128EEESE_SE_EEENS_12float_e4m3_tENS5_IJlSB_lEEESG_SH_NS4_8TiledMMAINS4_8MMA_AtomIJNS4_10MMA_TraitsINS4_19SM100_MMA_F8F6F4_SSEJSG_SG_fSE_SE_NS4_17integral_constantINS4_4UMMA5MajorELSO_0EEESP_NSM_INSN_7ScaleInELSQ_0EEESR_EEEEEENS4_6LayoutISC_NS5_IJNSA_ILi0EEESV_SV_EEEEENS5_IJNS4_10UnderscoreESY_SY_EEEEENS4_13SM90_TMA_LOADENS4_14ComposedLayoutINS4_7SwizzleILi3ELi4ELi3EEENS4_18smem_ptr_flag_bitsILi8EEENSU_INS5_IJNSA_ILi8EEESE_EEENS5_IJSE_SB_EEEEEEEvNS4_8identityES11_S1B_vS1C_EENS_8epilogue10collective18CollectiveEpilogueINS1E_23Sm100TmaWarpSpecializedILi2ELi2ELi64ELb0ELb0EEEJSF_NS5_IJNSU_ISE_SB_EENSU_INSA_ILi64EEESB_EEEEESG_SH_SG_SH_NS1E_6fusion15FusionCallbacksIS1I_NS1N_17LinearCombinationISG_fSG_fLNS_15FloatRoundStyleE2EEESF_S1M_JEEENS4_5SM1004TMEM4LOAD26SM100_TMEM_LOAD_32dp32b64xES11_NS12_INS13_ILi2ELi4ELi3EEES16_NSU_INS5_IJS17_S1K_EEENS5_IJS1K_SB_EEEEEEENS4_39AutoVectorizingCopyWithAssumedAlignmentILi128EEENS4_14SM90_TMA_STOREES21_S23_S23_EEEvvEEEEvNT_6ParamsE,"",@"SHT_CUDA_INFO"
	.sectionflags	@""
	.align	4


	//----- nvinfo : EIATTR_CUDA_API_VERSION
	.align		4
        /*0000*/ 	.byte	0x04, 0x37
        /*0002*/ 	.short	(.L_31 - .L_30)
.L_30:
        /*0004*/ 	.word	0x00000082


	//----- nvinfo : EIATTR_KPARAM_INFO
	.align		4
.L_31:
        /*0008*/ 	.byte	0x04, 0x17
        /*000a*/ 	.short	(.L_33 - .L_32)
.L_32:
        /*000c*/ 	.word	0x00000000
        /*0010*/ 	.short	0x0000
        /*0012*/ 	.short	0x0000
        /*0014*/ 	.byte	0x00, 0xf0, 0x01, 0x20


	//----- nvinfo : EIATTR_AT_ENTRY_FRAGMENTS
	.align		4
.L_33:
        /*0018*/ 	.byte	0x04, 0x4f
        /*001a*/ 	.short	(.L_35 - .L_34)


	//   ....[0]....
.L_34:
        /*001c*/ 	.word	0x00000006


	//----- nvinfo : EIATTR_RESERVED_SMEM_USED
	.align		4
.L_35:
        /*0020*/ 	.byte	0x01, 0x41
	.zero		2


	//----- nvinfo : EIATTR_SPARSE_MMA_MASK
	.align		4
        /*0024*/ 	.byte	0x03, 0x50
        /*0026*/ 	.short	0x0000


	//----- nvinfo : EIATTR_TCGEN05_1CTA_USED
	.align		4
        /*0028*/ 	.byte	0x01, 0x51
	.zero		2


	//----- nvinfo : EIATTR_MAXREG_COUNT
	.align		4
        /*002c*/ 	.byte	0x03, 0x1b
        /*002e*/ 	.short	0x00ff


	//----- nvinfo : EIATTR_NUM_BARRIERS
	.align		4
        /*0030*/ 	.byte	0x02, 0x4c
        /*0032*/ 	.byte	0x07
	.zero		1


	//----- nvinfo : EIATTR_EXTERNS
	.align		4
        /*0034*/ 	.byte	0x04, 0x0f
        /*0036*/ 	.short	(.L_37 - .L_36)


	//   ....[0]....
	.align		4
.L_36:
        /*0038*/ 	.word	index@(__assertfail)


	//----- nvinfo : EIATTR_MERCURY_ISA_VERSION
	.align		4
.L_37:
        /*003c*/ 	.byte	0x03, 0x5f
        /*003e*/ 	.short	0x0101


	//----- nvinfo : EIATTR_INT_WARP_WIDE_INSTR_OFFSETS
	.align		4
        /*0040*/ 	.byte	0x04, 0x31
        /*0042*/ 	.short	(.L_39 - .L_38)


	//   ....[0]....
.L_38:
        /*0044*/ 	.word	0x00001dc0


	//   ....[1]....
        /*0048*/ 	.word	0x00003930


	//   ....[2]....
        /*004c*/ 	.word	0x00003950


	//   ....[3]....
        /*0050*/ 	.word	0x00003980


	//   ....[4]....
        /*0054*/ 	.word	0x000042b0


	//   ....[5]....
        /*0058*/ 	.word	0x00004320


	//   ....[6]....
        /*005c*/ 	.word	0x00004500


	//   ....[7]....
        /*0060*/ 	.word	0x00004660


	//----- nvinfo : EIATTR_COOP_GROUP_MASK_REGIDS
	.align		4
.L_39:
        /*0064*/ 	.byte	0x04, 0x29
        /*0066*/ 	.short	(.L_41 - .L_40)


	//   ....[0]....
.L_40:
        /*0068*/ 	.word	0xffffffff


	//   ....[1]....
        /*006c*/ 	.word	0xffffffff


	//   ....[2]....
        /*0070*/ 	.word	0xffffffff


	//   ....[3]....
        /*0074*/ 	.word	0xffffffff


	//   ....[4]....
        /*0078*/ 	.word	0xffffffff


	//   ....[5]....
        /*007c*/ 	.word	0xffffffff


	//   ....[6]....
        /*0080*/ 	.word	0xffffffff


	//   ....[7]....
        /*0084*/ 	.word	0xffffffff


	//   ....[8]....
        /*0088*/ 	.word	0xffffffff


	//   ....[9]....
        /*008c*/ 	.word	0xffffffff


	//   ....[10]....
        /*0090*/ 	.word	0xffffffff


	//   ....[11]....
        /*0094*/ 	.word	0xffffffff


	//   ....[12]....
        /*0098*/ 	.word	0xffffffff


	//----- nvinfo : EIATTR_COOP_GROUP_INSTR_OFFSETS
	.align		4
.L_41:
        /*009c*/ 	.byte	0x04, 0x28
        /*009e*/ 	.short	(.L_43 - .L_42)


	//   ....[0]....
.L_42:
        /*00a0*/ 	.word	0x00000090


	//   ....[1]....
        /*00a4*/ 	.word	0x000004d0


	//   ....[2]....
        /*00a8*/ 	.word	0x00000680


	//   ....[3]....
        /*00ac*/ 	.word	0x000007e0


	//   ....[4]....
        /*00b0*/ 	.word	0x000008e0


	//   ....[5]....
        /*00b4*/ 	.word	0x00000a50


	//   ....[6]....
        /*00b8*/ 	.word	0x00000bf0


	//   ....[7]....
        /*00bc*/ 	.word	0x00001ca0


	//   ....[8]....
        /*00c0*/ 	.word	0x00002ba0


	//   ....[9]....
        /*00c4*/ 	.word	0x00002db0


	//   ....[10]....
        /*00c8*/ 	.word	0x00002de0


	//   ....[11]....
        /*00cc*/ 	.word	0x00003810


	//   ....[12]....
        /*00d0*/ 	.word	0x00003a40


	//----- nvinfo : EIATTR_VRC_CTA_INIT_COUNT
	.align		4
.L_43:
        /*00d4*/ 	.byte	0x02, 0x4a
        /*00d6*/ 	.byte	0x80
	.zero		1


	//----- nvinfo : EIATTR_SYSCALL_OFFSETS
	.align		4
        /*00d8*/ 	.byte	0x04, 0x46
        /*00da*/ 	.short	(.L_45 - .L_44)


	//   ....[0]....
.L_44:
        /*00dc*/ 	.word	0x00005090


	//   ....[1]....
        /*00e0*/ 	.word	0x000051d0


	//   ....[2]....
        /*00e4*/ 	.word	0x00005a30


	//   ....[3]....
        /*00e8*/ 	.word	0x00007040


	//----- nvinfo : EIATTR_MBARRIER_INSTR_OFFSETS
	.align		4
.L_45:
        /*00ec*/ 	.byte	0x04, 0x39
        /*00ee*/ 	.short	(.L_47 - .L_46)


	//   ....[0]....
.L_46:
        /*00f0*/ 	.word	0x000005b0
        /*00f4*/ 	.word	0x000000ff
        /*00f8*/ 	.word	0x00000000
        /*00fc*/ 	.short	0x0100
        /*00fe*/ 	.byte	0x05
	.zero		1


	//   ....[1]....
        /*0100*/ 	.word	0x000005c0
        /*0104*/ 	.word	0x000000ff
        /*0108*/ 	.word	0x00000030
        /*010c*/ 	.short	0x0100
        /*010e*/ 	.byte	0x05
	.zero		1


	//   ....[2]....
        /*0110*/ 	.word	0x000005d0
        /*0114*/ 	.word	0x000000ff
        /*0118*/ 	.word	0x00000008
        /*011c*/ 	.short	0x0100
        /*011e*/ 	.byte	0x05
	.zero		1


	//   ....[3]....
        /*0120*/ 	.word	0x000005e0
        /*0124*/ 	.word	0x000000ff
        /*0128*/ 	.word	0x00000038
        /*012c*/ 	.short	0x0100
        /*012e*/ 	.byte	0x05
	.zero		1


	//   ....[4]....
        /*0130*/ 	.word	0x000005f0
        /*0134*/ 	.word	0x000000ff
        /*0138*/ 	.word	0x00000010
        /*013c*/ 	.short	0x0100
        /*013e*/ 	.byte	0x05
	.zero		1


	//   ....[5]....
        /*0140*/ 	.word	0x00000600
        /*0144*/ 	.word	0x000000ff
        /*0148*/ 	.word	0x00000040
        /*014c*/ 	.short	0x0100
        /*014e*/ 	.byte	0x05
	.zero		1


	//   ....[6]....
        /*0150*/ 	.word	0x00000610
        /*0154*/ 	.word	0x000000ff
        /*0158*/ 	.word	0x00000018
        /*015c*/ 	.short	0x0100
        /*015e*/ 	.byte	0x05
	.zero		1


	//   ....[7]....
        /*0160*/ 	.word	0x00000620
        /*0164*/ 	.word	0x000000ff
        /*0168*/ 	.word	0x00000048
        /*016c*/ 	.short	0x0100
        /*016e*/ 	.byte	0x05
	.zero		1


	//   ....[8]....
        /*0170*/ 	.word	0x00000630
        /*0174*/ 	.word	0x000000ff
        /*0178*/ 	.word	0x00000020
        /*017c*/ 	.short	0x0100
        /*017e*/ 	.byte	0x05
	.zero		1


	//   ....[9]....
        /*0180*/ 	.word	0x00000640
        /*0184*/ 	.word	0x000000ff
        /*0188*/ 	.word	0x00000050
        /*018c*/ 	.short	0x0100
        /*018e*/ 	.byte	0x05
	.zero		1


	//   ....[10]....
        /*0190*/ 	.word	0x00000650
        /*0194*/ 	.word	0x000000ff
        /*0198*/ 	.word	0x00000028
        /*019c*/ 	.short	0x0100
        /*019e*/ 	.byte	0x05
	.zero		1


	//   ....[11]....
        /*01a0*/ 	.word	0x00000660
        /*01a4*/ 	.word	0x000000ff
        /*01a8*/ 	.word	0x00000058
        /*01ac*/ 	.short	0x0100
        /*01ae*/ 	.byte	0x05
	.zero		1


	//   ....[12]....
        /*01b0*/ 	.word	0x00000790
        /*01b4*/ 	.word	0x000000ff
        /*01b8*/ 	.word	0x00000060
        /*01bc*/ 	.short	0x0100
        /*01be*/ 	.byte	0x07
	.zero		1


	//   ....[13]....
        /*01c0*/ 	.word	0x000007a0
        /*01c4*/ 	.word	0x000000ff
        /*01c8*/ 	.word	0x00000070
        /*01cc*/ 	.short	0x0100
        /*01ce*/ 	.byte	0x07
	.zero		1


	//   ....[14]....
        /*01d0*/ 	.word	0x000007b0
        /*01d4*/ 	.word	0x000000ff
        /*01d8*/ 	.word	0x00000068
        /*01dc*/ 	.short	0x0100
        /*01de*/ 	.byte	0x07
	.zero		1


	//   ....[15]....
        /*01e0*/ 	.word	0x000007c0
        /*01e4*/ 	.word	0x000000ff
        /*01e8*/ 	.word	0x00000078
        /*01ec*/ 	.short	0x0100
        /*01ee*/ 	.byte	0x07
	.zero		1


	//   ....[16]....
        /*01f0*/ 	.word	0x000008b0
        /*01f4*/ 	.word	0x000000ff
        /*01f8*/ 	.word	0x00000080
        /*01fc*/ 	.short	0x0100
        /*01fe*/ 	.byte	0x05
	.zero		1


	//   ....[17]....
        /*0200*/ 	.word	0x000008c0
        /*0204*/ 	.word	0x000000ff
        /*0208*/ 	.word	0x00000088
        /*020c*/ 	.short	0x0100
        /*020e*/ 	.byte	0x05
	.zero		1


	//   ....[18]....
        /*0210*/ 	.word	0x00000a00
        /*0214*/ 	.word	0x000000ff
        /*0218*/ 	.word	0x00000090
        /*021c*/ 	.short	0x0100
        /*021e*/ 	.byte	0x05
	.zero		1


	//   ....[19]....
        /*0220*/ 	.word	0x00000a10
        /*0224*/ 	.word	0x000000ff
        /*0228*/ 	.word	0x000000a0
        /*022c*/ 	.short	0x0100
        /*022e*/ 	.byte	0x05
	.zero		1


	//   ....[20]....
        /*0230*/ 	.word	0x00000a20
        /*0234*/ 	.word	0x000000ff
        /*0238*/ 	.word	0x00000098
        /*023c*/ 	.short	0x0100
        /*023e*/ 	.byte	0x05
	.zero		1


	//   ....[21]....
        /*0240*/ 	.word	0x00000a30
        /*0244*/ 	.word	0x000000ff
        /*0248*/ 	.word	0x000000a8
        /*024c*/ 	.short	0x0100
        /*024e*/ 	.byte	0x05
	.zero		1


	//   ....[22]....
        /*0250*/ 	.word	0x00000b60
        /*0254*/ 	.word	0x000000ff
        /*0258*/ 	.word	0x000000b0
        /*025c*/ 	.short	0x0100
        /*025e*/ 	.byte	0x07
	.zero		1


	//   ....[23]....
        /*0260*/ 	.word	0x00000b70
        /*0264*/ 	.word	0x000000ff
        /*0268*/ 	.word	0x000000d0
        /*026c*/ 	.short	0x0100
        /*026e*/ 	.byte	0x07
	.zero		1


	//   ....[24]....
        /*0270*/ 	.word	0x00000b80
        /*0274*/ 	.word	0x000000ff
        /*0278*/ 	.word	0x000000b8
        /*027c*/ 	.short	0x0100
        /*027e*/ 	.byte	0x07
	.zero		1


	//   ....[25]....
        /*0280*/ 	.word	0x00000b90
        /*0284*/ 	.word	0x000000ff
        /*0288*/ 	.word	0x000000d8
        /*028c*/ 	.short	0x0100
        /*028e*/ 	.byte	0x07
	.zero		1


	//   ....[26]....
        /*0290*/ 	.word	0x00000ba0
        /*0294*/ 	.word	0x000000ff
        /*0298*/ 	.word	0x000000c0
        /*029c*/ 	.short	0x0100
        /*029e*/ 	.byte	0x07
	.zero		1


	//   ....[27]....
        /*02a0*/ 	.word	0x00000bb0
        /*02a4*/ 	.word	0x000000ff
        /*02a8*/ 	.word	0x000000e0
        /*02ac*/ 	.short	0x0100
        /*02ae*/ 	.byte	0x07
	.zero		1


	//   ....[28]....
        /*02b0*/ 	.word	0x00000bc0
        /*02b4*/ 	.word	0x000000ff
        /*02b8*/ 	.word	0x000000c8
        /*02bc*/ 	.short	0x0100
        /*02be*/ 	.byte	0x07
	.zero		1


	//   ....[29]....
        /*02c0*/ 	.word	0x00000bd0
        /*02c4*/ 	.word	0x000000ff
        /*02c8*/ 	.word	0x000000e8
        /*02cc*/ 	.short	0x0100
        /*02ce*/ 	.byte	0x07
	.zero		1


	//   ....[30]....
        /*02d0*/ 	.word	0x00000cc0
        /*02d4*/ 	.word	0x000000ff
        /*02d8*/ 	.word	0x000000f0
        /*02dc*/ 	.short	0x0100
        /*02de*/ 	.byte	0x05
	.zero		1


	//   ....[31]....
        /*02e0*/ 	.word	0x00000cd0
        /*02e4*/ 	.word	0x000000ff
        /*02e8*/ 	.word	0x00000100
        /*02ec*/ 	.short	0x0100
        /*02ee*/ 	.byte	0x05
	.zero		1


	//   ....[32]....
        /*02f0*/ 	.word	0x00000ce0
        /*02f4*/ 	.word	0x000000ff
        /*02f8*/ 	.word	0x000000f8
        /*02fc*/ 	.short	0x0100
        /*02fe*/ 	.byte	0x05
	.zero		1


	//   ....[33]....
        /*0300*/ 	.word	0x00000cf0
        /*0304*/ 	.word	0x000000ff
        /*0308*/ 	.word	0x00000108
        /*030c*/ 	.short	0x0100
        /*030e*/ 	.byte	0x05
	.zero		1


	//   ....[34]....
        /*0310*/ 	.word	0x000015c0
        /*0314*/ 	.word	0x00000003
        /*0318*/ 	.word	0x00000100
        /*031c*/ 	.short	0x010a
        /*031e*/ 	.byte	0xff
	.zero		1


	//   ....[35]....
        /*0320*/ 	.word	0x000015f0
        /*0324*/ 	.word	0x00000003
        /*0328*/ 	.word	0x000000f0
        /*032c*/ 	.short	0x0101
        /*032e*/ 	.byte	0xff
	.zero		1


	//   ....[36]....
        /*0330*/ 	.word	0x000016c0
        /*0334*/ 	.word	0x000000ff
        /*0338*/ 	.word	0x00000030
        /*033c*/ 	.short	0x010a
        /*033e*/ 	.byte	0x08
	.zero		1


	//   ....[37]....
        /*0340*/ 	.word	0x00001760
        /*0344*/ 	.word	0x000000ff
        /*0348*/ 	.word	0x00000030
        /*034c*/ 	.short	0x010a
        /*034e*/ 	.byte	0x21
	.zero		1


	//   ....[38]....
        /*0350*/ 	.word	0x000018c0
        /*0354*/ 	.word	0x000000ff
        /*0358*/ 	.word	0x00000030
        /*035c*/ 	.short	0x010a
        /*035e*/ 	.byte	0x08
	.zero		1


	//   ....[39]....
        /*0360*/ 	.word	0x000019b0
        /*0364*/ 	.word	0x000000ff
        /*0368*/ 	.word	0x00000088
        /*036c*/ 	.short	0x0101
        /*036e*/ 	.byte	0x04
	.zero		1


	//   ....[40]....
        /*0370*/ 	.word	0x000019d0
        /*0374*/ 	.word	0x000000ff
        /*0378*/ 	.word	0x00000030
        /*037c*/ 	.short	0x010a
        /*037e*/ 	.byte	0x08
	.zero		1


	//   ....[41]....
        /*0380*/ 	.word	0x00001a50
        /*0384*/ 	.word	0x000000ff
        /*0388*/ 	.word	0x00000030
        /*038c*/ 	.short	0x010a
        /*038e*/ 	.byte	0x11
	.zero		1


	//   ....[42]....
        /*0390*/ 	.word	0x00001bb0
        /*0394*/ 	.word	0x000000ff
        /*0398*/ 	.word	0x00000030
        /*039c*/ 	.short	0x010a
        /*039e*/ 	.byte	0x08
	.zero		1


	//   ....[43]....
        /*03a0*/ 	.word	0x00001cd0
        /*03a4*/ 	.word	0x00000002
        /*03a8*/ 	.word	0x00000090
        /*03ac*/ 	.short	0x010a
        /*03ae*/ 	.byte	0xff
	.zero		1


	//   ....[44]....
        /*03b0*/ 	.word	0x00001d90
        /*03b4*/ 	.word	0x00000002
        /*03b8*/ 	.word	0x00000000
        /*03bc*/ 	.short	0x0101
        /*03be*/ 	.byte	0xff
	.zero		1


	//   ....[45]....
        /*03c0*/ 	.word	0x000022f0
        /*03c4*/ 	.word	0x000000ff
        /*03c8*/ 	.word	0x00000000
        /*03cc*/ 	.short	0x010a
        /*03ce*/ 	.byte	0x05
	.zero		1


	//   ....[46]....
        /*03d0*/ 	.word	0x00002380
        /*03d4*/ 	.word	0x000000ff
        /*03d8*/ 	.word	0x00000000
        /*03dc*/ 	.short	0x010a
        /*03de*/ 	.byte	0x05
	.zero		1


	//   ....[47]....
        /*03e0*/ 	.word	0x00002410
        /*03e4*/ 	.word	0x000000ff
        /*03e8*/ 	.word	0x00000000
        /*03ec*/ 	.short	0x010a
        /*03ee*/ 	.byte	0x05
	.zero		1


	//   ....[48]....
        /*03f0*/ 	.word	0x000024a0
        /*03f4*/ 	.word	0x000000ff
        /*03f8*/ 	.word	0x00000000
        /*03fc*/ 	.short	0x010a
        /*03fe*/ 	.byte	0x05
	.zero		1


	//   ....[49]....
        /*0400*/ 	.word	0x00002530
        /*0404*/ 	.word	0x000000ff
        /*0408*/ 	.word	0x00000000
        /*040c*/ 	.short	0x010a
        /*040e*/ 	.byte	0x05
	.zero		1


	//   ....[50]....
        /*0410*/ 	.word	0x000025d0
        /*0414*/ 	.word	0x00000000
        /*0418*/ 	.word	0x00000000
        /*041c*/ 	.short	0x010a
        /*041e*/ 	.byte	0xff
	.zero		1


	//   ....[51]....
        /*0420*/ 	.word	0x000026f0
        /*0424*/ 	.word	0x00000000
        /*0428*/ 	.word	0x000000f0
        /*042c*/ 	.short	0x010a
        /*042e*/ 	.byte	0xff
	.zero		1


	//   ....[52]....
        /*0430*/ 	.word	0x00002750
        /*0434*/ 	.word	0x00000004
        /*0438*/ 	.word	0x00000000
        /*043c*/ 	.short	0x0101
        /*043e*/ 	.byte	0xff
	.zero		1


	//   ....[53]....
        /*0440*/ 	.word	0x00002770
        /*0444*/ 	.word	0x000000ff
        /*0448*/ 	.word	0x000000a0
        /*044c*/ 	.short	0x010a
        /*044e*/ 	.byte	0x05
	.zero		1


	//   ....[54]....
        /*0450*/ 	.word	0x00002890
        /*0454*/ 	.word	0x00000000
        /*0458*/ 	.word	0x00000090
        /*045c*/ 	.short	0x010a
        /*045e*/ 	.byte	0xff
	.zero		1


	//   ....[55]....
        /*0460*/ 	.word	0x000029a0
        /*0464*/ 	.word	0x00000000
        /*0468*/ 	.word	0x00000000
        /*046c*/ 	.short	0x0101
        /*046e*/ 	.byte	0xff
	.zero		1


	//   ....[56]....
        /*0470*/ 	.word	0x00002a30
        /*0474*/ 	.word	0x000000ff
        /*0478*/ 	.word	0x000000a0
        /*047c*/ 	.short	0x0106
        /*047e*/ 	.byte	0x05
	.zero		1


	//   ....[57]....
        /*0480*/ 	.word	0x00002a50
        /*0484*/ 	.word	0x000000ff
        /*0488*/ 	.word	0x000000a0
        /*048c*/ 	.short	0x010a
        /*048e*/ 	.byte	0x05
	.zero		1


	//   ....[58]....
        /*0490*/ 	.word	0x00002ae0
        /*0494*/ 	.word	0x000000ff
        /*0498*/ 	.word	0x000000a0
        /*049c*/ 	.short	0x0106
        /*049e*/ 	.byte	0x04
	.zero		1


	//   ....[59]....
        /*04a0*/ 	.word	0x00002b20
        /*04a4*/ 	.word	0x00000000
        /*04a8*/ 	.word	0x000000a0
        /*04ac*/ 	.short	0x010a
        /*04ae*/ 	.byte	0xff
	.zero		1


	//   ....[60]....
        /*04b0*/ 	.word	0x00003060
        /*04b4*/ 	.word	0x00000000
        /*04b8*/ 	.word	0x00000090
        /*04bc*/ 	.short	0x010a
        /*04be*/ 	.byte	0xff
	.zero		1


	//   ....[61]....
        /*04c0*/ 	.word	0x00003170
        /*04c4*/ 	.word	0x00000003
        /*04c8*/ 	.word	0x00000000
        /*04cc*/ 	.short	0x0101
        /*04ce*/ 	.byte	0xff
	.zero		1


	//   ....[62]....
        /*04d0*/ 	.word	0x00003180
        /*04d4*/ 	.word	0x000000ff
        /*04d8*/ 	.word	0x00000000
        /*04dc*/ 	.short	0x010a
        /*04de*/ 	.byte	0x06
	.zero		1


	//   ....[63]....
        /*04e0*/ 	.word	0x000031a0
        /*04e4*/ 	.word	0x000000ff
        /*04e8*/ 	.word	0x000000d0
        /*04ec*/ 	.short	0x010a
        /*04ee*/ 	.byte	0x07
	.zero		1


	//   ....[64]....
        /*04f0*/ 	.word	0x00003270
        /*04f4*/ 	.word	0x000000ff
        /*04f8*/ 	.word	0x00000000
        /*04fc*/ 	.short	0x010a
        /*04fe*/ 	.byte	0x06
	.zero		1


	//   ....[65]....
        /*0500*/ 	.word	0x000033a0
        /*0504*/ 	.word	0x000000ff
        /*0508*/ 	.word	0x00000000
        /*050c*/ 	.short	0x010a
        /*050e*/ 	.byte	0x1a
	.zero		1


	//   ....[66]....
        /*0510*/ 	.word	0x00003640
        /*0514*/ 	.word	0x000000ff
        /*0518*/ 	.word	0x00000000
        /*051c*/ 	.short	0x010a
        /*051e*/ 	.byte	0x06
	.zero		1


	//   ....[67]....
        /*0520*/ 	.word	0x000036d0
        /*0524*/ 	.word	0x000000ff
        /*0528*/ 	.word	0x00000000
        /*052c*/ 	.short	0x010a
        /*052e*/ 	.byte	0x06
	.zero		1


	//   ....[68]....
        /*0530*/ 	.word	0x00003760
        /*0534*/ 	.word	0x000000ff
        /*0538*/ 	.word	0x00000000
        /*053c*/ 	.short	0x010a
        /*053e*/ 	.byte	0x06
	.zero		1


	//   ....[69]....
        /*0540*/ 	.word	0x000037f0
        /*0544*/ 	.word	0x000000ff
        /*0548*/ 	.word	0x00000000
        /*054c*/ 	.short	0x010a
        /*054e*/ 	.byte	0x07
	.zero		1


	//   ....[70]....
        /*0550*/ 	.word	0x00003c50
        /*0554*/ 	.word	0x00000000
        /*0558*/ 	.word	0x00000090
        /*055c*/ 	.short	0x010a
        /*055e*/ 	.byte	0xff
	.zero		1


	//   ....[71]....
        /*0560*/ 	.word	0x00003d10
        /*0564*/ 	.word	0x00000000
        /*0568*/ 	.word	0x00000000
        /*056c*/ 	.short	0x0101
        /*056e*/ 	.byte	0xff
	.zero		1


	//   ....[72]....
        /*0570*/ 	.word	0x00004030
        /*0574*/ 	.word	0x000000ff
        /*0578*/ 	.word	0x00000088
        /*057c*/ 	.short	0x010a
        /*057e*/ 	.byte	0x07
	.zero		1


	//   ....[73]....
        /*0580*/ 	.word	0x00004220
        /*0584*/ 	.word	0x000000ff
        /*0588*/ 	.word	0x00000070
        /*058c*/ 	.short	0x010a
        /*058e*/ 	.byte	0x07
	.zero		1


	//   ....[74]....
        /*0590*/ 	.word	0x000043f0
        /*0594*/ 	.word	0x000000ff
        /*0598*/ 	.word	0x00000060
        /*059c*/ 	.short	0x010b
        /*059e*/ 	.byte	0x07
	.zero		1


	//   ....[75]....
        /*05a0*/ 	.word	0x00004460
        /*05a4*/ 	.word	0x000000ff
        /*05a8*/ 	.word	0x00000000
        /*05ac*/ 	.short	0x0101
        /*05ae*/ 	.byte	0x08
	.zero		1


	//   ....[76]....
        /*05b0*/ 	.word	0x00004490
        /*05b4*/ 	.word	0x000000ff
        /*05b8*/ 	.word	0x00000078
        /*05bc*/ 	.short	0x010a
        /*05be*/ 	.byte	0x07
	.zero		1


	//   ....[77]....
        /*05c0*/ 	.word	0x000046a0
        /*05c4*/ 	.word	0x000000ff
        /*05c8*/ 	.word	0x00000068
        /*05cc*/ 	.short	0x010b
        /*05ce*/ 	.byte	0x07
	.zero		1


	//   ....[78]....
        /*05d0*/ 	.word	0x000046c0
        /*05d4*/ 	.word	0x000000ff
        /*05d8*/ 	.word	0x00000000
        /*05dc*/ 	.short	0x0101
        /*05de*/ 	.byte	0x0d
	.zero		1


	//   ....[79]....
        /*05e0*/ 	.word	0x000046f0
        /*05e4*/ 	.word	0x000000ff
        /*05e8*/ 	.word	0x00000070
        /*05ec*/ 	.short	0x010a
        /*05ee*/ 	.byte	0x07
	.zero		1


	//   ....[80]....
        /*05f0*/ 	.word	0x00004730
        /*05f4*/ 	.word	0x00000000
        /*05f8*/ 	.word	0x00000078
        /*05fc*/ 	.short	0x010a
        /*05fe*/ 	.byte	0xff
	.zero		1


	//   ....[81]....
        /*0600*/ 	.word	0x00004a60
        /*0604*/ 	.word	0x00000000
        /*0608*/ 	.word	0x00000090
        /*060c*/ 	.short	0x010a
        /*060e*/ 	.byte	0xff
	.zero		1


	//   ....[82]....
        /*0610*/ 	.word	0x00004b70
        /*0614*/ 	.word	0x00000000
        /*0618*/ 	.word	0x00000000
        /*061c*/ 	.short	0x0101
        /*061e*/ 	.byte	0xff
	.zero		1


	//   ....[83]....
        /*0620*/ 	.word	0x000055d0
        /*0624*/ 	.word	0x00000003
        /*0628*/ 	.word	0x00000060
        /*062c*/ 	.short	0x010a
        /*062e*/ 	.byte	0xff
	.zero		1


	//   ....[84]....
        /*0630*/ 	.word	0x00005610
        /*0634*/ 	.word	0x000000cf
        /*0638*/ 	.word	0x000000b0
        /*063c*/ 	.short	0x010a
        /*063e*/ 	.byte	0xff
	.zero		1


	//   ....[85]....
        /*0640*/ 	.word	0x00005740
        /*0644*/ 	.word	0x00000003
        /*0648*/ 	.word	0x00000060
        /*064c*/ 	.short	0x010a
        /*064e*/ 	.byte	0xff
	.zero		1


	//   ....[86]....
        /*0650*/ 	.word	0x000058a0
        /*0654*/ 	.word	0x00000000
        /*0658*/ 	.word	0x00000000
        /*065c*/ 	.short	0x0101
        /*065e*/ 	.byte	0xff
	.zero		1


	//   ....[87]....
        /*0660*/ 	.word	0x00005900
        /*0664*/ 	.word	0x000000cf
        /*0668*/ 	.word	0x000000b0
        /*066c*/ 	.short	0x010a
        /*066e*/ 	.byte	0xff
	.zero		1


	//   ....[88]....
        /*0670*/ 	.word	0x00006cb0
        /*0674*/ 	.word	0x000000d2
        /*0678*/ 	.word	0x00000060
        /*067c*/ 	.short	0x010a
        /*067e*/ 	.byte	0xff
	.zero		1


	//   ....[89]....
        /*0680*/ 	.word	0x00006d80
        /*0684*/ 	.word	0x000000d2
        /*0688*/ 	.word	0x00000060
        /*068c*/ 	.short	0x010a
        /*068e*/ 	.byte	0xff
	.zero		1


	//   ....[90]....
        /*0690*/ 	.word	0x00006ec0
        /*0694*/ 	.word	0x00000003
        /*0698*/ 	.word	0x00000000
        /*069c*/ 	.short	0x0101
        /*069e*/ 	.byte	0xff
	.zero		1


	//   ....[91]....
        /*06a0*/ 	.word	0x000073d0
        /*06a4*/ 	.word	0x000000ff
        /*06a8*/ 	.word	0x00000000
        /*06ac*/ 	.short	0x0101
        /*06ae*/ 	.byte	0x05
	.zero		1


	//   ....[92]....
        /*06b0*/ 	.word	0x00008350
        /*06b4*/ 	.word	0x00000003
        /*06b8*/ 	.word	0x00000100
        /*06bc*/ 	.short	0x010a
        /*06be*/ 	.byte	0xff
	.zero		1


	//   ....[93]....
        /*06c0*/ 	.word	0x000083b0
        /*06c4*/ 	.word	0x00000002
        /*06c8*/ 	.word	0x00000030
        /*06cc*/ 	.short	0x010a
        /*06ce*/ 	.byte	0xff
	.zero		1


	//   ....[94]....
        /*06d0*/ 	.word	0x00008410
        /*06d4*/ 	.word	0x00000002
        /*06d8*/ 	.word	0x00000030
        /*06dc*/ 	.short	0x010a
        /*06de*/ 	.byte	0xff
	.zero		1


	//   ....[95]....
        /*06e0*/ 	.word	0x00008460
        /*06e4*/ 	.word	0x00000002
        /*06e8*/ 	.word	0x00000090
        /*06ec*/ 	.short	0x010a
        /*06ee*/ 	.byte	0xff
	.zero		1


	//   ....[96]....
        /*06f0*/ 	.word	0x000084c0
        /*06f4*/ 	.word	0x00000000
        /*06f8*/ 	.word	0x00000000
        /*06fc*/ 	.short	0x010a
        /*06fe*/ 	.byte	0xff
	.zero		1


	//   ....[97]....
        /*0700*/ 	.word	0x00008520
        /*0704*/ 	.word	0x00000000
        /*0708*/ 	.word	0x00000000
        /*070c*/ 	.short	0x010a
        /*070e*/ 	.byte	0xff
	.zero		1


	//   ....[98]....
        /*0710*/ 	.word	0x00008580
        /*0714*/ 	.word	0x00000000
        /*0718*/ 	.word	0x00000000
        /*071c*/ 	.short	0x010a
        /*071e*/ 	.byte	0xff
	.zero		1


	//   ....[99]....
        /*0720*/ 	.word	0x000085e0
        /*0724*/ 	.word	0x00000000
        /*0728*/ 	.word	0x00000000
        /*072c*/ 	.short	0x010a
        /*072e*/ 	.byte	0xff
	.zero		1


	//   ....[100]....
        /*0730*/ 	.word	0x00008640
        /*0734*/ 	.word	0x00000000
        /*0738*/ 	.word	0x00000000
        /*073c*/ 	.short	0x010a
        /*073e*/ 	.byte	0xff
	.zero		1


	//   ....[101]....
        /*0740*/ 	.word	0x00008690
        /*0744*/ 	.word	0x00000000
        /*0748*/ 	.word	0x000000f0
        /*074c*/ 	.short	0x010a
        /*074e*/ 	.byte	0xff
	.zero		1


	//   ....[102]....
        /*0750*/ 	.word	0x000086f0
        /*0754*/ 	.word	0x00000000
        /*0758*/ 	.word	0x000000a0
        /*075c*/ 	.short	0x010a
        /*075e*/ 	.byte	0xff
	.zero		1


	//   ....[103]....
        /*0760*/ 	.word	0x00008740
        /*0764*/ 	.word	0x00000000
        /*0768*/ 	.word	0x00000090
        /*076c*/ 	.short	0x010a
        /*076e*/ 	.byte	0xff
	.zero		1


	//   ....[104]....
        /*0770*/ 	.word	0x000087a0
        /*0774*/ 	.word	0x00000000
        /*0778*/ 	.word	0x000000a0
        /*077c*/ 	.short	0x010a
        /*077e*/ 	.byte	0xff
	.zero		1


	//   ....[105]....
        /*0780*/ 	.word	0x000087f0
        /*0784*/ 	.word	0x00000000
        /*0788*/ 	.word	0x00000090
        /*078c*/ 	.short	0x010a
        /*078e*/ 	.byte	0xff
	.zero		1


	//   ....[106]....
        /*0790*/ 	.word	0x00008850
        /*0794*/ 	.word	0x00000003
        /*0798*/ 	.word	0x000000d0
        /*079c*/ 	.short	0x010a
        /*079e*/ 	.byte	0xff
	.zero		1


	//   ....[107]....
        /*07a0*/ 	.word	0x000088b0
        /*07a4*/ 	.word	0x00000000
        /*07a8*/ 	.word	0x00000000
        /*07ac*/ 	.short	0x010a
        /*07ae*/ 	.byte	0xff
	.zero		1


	//   ....[108]....
        /*07b0*/ 	.word	0x00008910
        /*07b4*/ 	.word	0x00000000
        /*07b8*/ 	.word	0x00000000
        /*07bc*/ 	.short	0x010a
        /*07be*/ 	.byte	0xff
	.zero		1


	//   ....[109]....
        /*07c0*/ 	.word	0x00008970
        /*07c4*/ 	.word	0x00000000
        /*07c8*/ 	.word	0x00000000
        /*07cc*/ 	.short	0x010a
        /*07ce*/ 	.byte	0xff
	.zero		1


	//   ....[110]....
        /*07d0*/ 	.word	0x000089d0
        /*07d4*/ 	.word	0x00000000
        /*07d8*/ 	.word	0x00000000
        /*07dc*/ 	.short	0x010a
        /*07de*/ 	.byte	0xff
	.zero		1


	//   ....[111]....
        /*07e0*/ 	.word	0x00008a30
        /*07e4*/ 	.word	0x00000000
        /*07e8*/ 	.word	0x00000000
        /*07ec*/ 	.short	0x010a
        /*07ee*/ 	.byte	0xff
	.zero		1


	//   ....[112]....
        /*07f0*/ 	.word	0x00008a80
        /*07f4*/ 	.word	0x00000000
        /*07f8*/ 	.word	0x00000090
        /*07fc*/ 	.short	0x010a
        /*07fe*/ 	.byte	0xff
	.zero		1


	//   ....[113]....
        /*0800*/ 	.word	0x00008ae0
        /*0804*/ 	.word	0x00000000
        /*0808*/ 	.word	0x00000088
        /*080c*/ 	.short	0x010a
        /*080e*/ 	.byte	0xff
	.zero		1


	//   ....[114]....
        /*0810*/ 	.word	0x00008b40
        /*0814*/ 	.word	0x00000003
        /*0818*/ 	.word	0x00000070
        /*081c*/ 	.short	0x010a
        /*081e*/ 	.byte	0xff
	.zero		1


	//   ....[115]....
        /*0820*/ 	.word	0x00008ba0
        /*0824*/ 	.word	0x00000003
        /*0828*/ 	.word	0x00000078
        /*082c*/ 	.short	0x010a
        /*082e*/ 	.byte	0xff
	.zero		1


	//   ....[116]....
        /*0830*/ 	.word	0x00008c00
        /*0834*/ 	.word	0x00000000
        /*0838*/ 	.word	0x00000070
        /*083c*/ 	.short	0x010a
        /*083e*/ 	.byte	0xff
	.zero		1


	//   ....[117]....
        /*0840*/ 	.word	0x00008c50
        /*0844*/ 	.word	0x00000000
        /*0848*/ 	.word	0x00000090
        /*084c*/ 	.short	0x010a
        /*084e*/ 	.byte	0xff
	.zero		1


	//   ....[118]....
        /*0850*/ 	.word	0x00008ca0
        /*0854*/ 	.word	0x00000003
        /*0858*/ 	.word	0x00000060
        /*085c*/ 	.short	0x010a
        /*085e*/ 	.byte	0xff
	.zero		1


	//   ....[119]....
        /*0860*/ 	.word	0x00008cf0
        /*0864*/ 	.word	0x000000cf
        /*0868*/ 	.word	0x000000b0
        /*086c*/ 	.short	0x010a
        /*086e*/ 	.byte	0xff
	.zero		1


	//   ....[120]....
        /*0870*/ 	.word	0x00008d40
        /*0874*/ 	.word	0x000000d2
        /*0878*/ 	.word	0x00000060
        /*087c*/ 	.short	0x010a
        /*087e*/ 	.byte	0xff
	.zero		1


	//----- nvinfo : EIATTR_NUM_MBARRIERS
	.align		4
.L_47:
        /*0880*/ 	.byte	0x03, 0x38
        /*0882*/ 	.short	0x0022


	//----- nvinfo : EIATTR_EXIT_INSTR_OFFSETS
	.align		4
        /*0884*/ 	.byte	0x04, 0x1c
        /*0886*/ 	.short	(.L_49 - .L_48)


	//   ....[0]....
.L_48:
        /*0888*/ 	.word	0x00002600


	//   ....[1]....
        /*088c*/ 	.word	0x00002af0


	//   ....[2]....
        /*0890*/ 	.word	0x00002b50


	//   ....[3]....
        /*0894*/ 	.word	0x00003a50


	//   ....[4]....
        /*0898*/ 	.word	0x00004760


	//   ....[5]....
        /*089c*/ 	.word	0x000047a0


	//   ....[6]....
        /*08a0*/ 	.word	0x00008340


	//----- nvinfo : EIATTR_MAX_THREADS
	.align		4
.L_49:
        /*08a4*/ 	.byte	0x04, 0x05
        /*08a6*/ 	.short	(.L_51 - .L_50)
.L_50:
        /*08a8*/ 	.word	0x00000100
        /*08ac*/ 	.word	0x00000001
        /*08b0*/ 	.word	0x00000001


	//----- nvinfo : EIATTR_CRS_STACK_SIZE
	.align		4
.L_51:
        /*08b4*/ 	.byte	0x04, 0x1e
        /*08b6*/ 	.short	(.L_53 - .L_52)
.L_52:
        /*08b8*/ 	.word	0x00000000


	//----- nvinfo : EIATTR_CBANK_PARAM_SIZE
	.align		4
.L_53:
        /*08bc*/ 	.byte	0x03, 0x19
        /*08be*/ 	.short	0x0800


	//----- nvinfo : EIATTR_PARAM_CBANK
	.align		4
        /*08c0*/ 	.byte	0x04, 0x0a
        /*08c2*/ 	.short	(.L_55 - .L_54)
	.align		4
.L_54:
        /*08c4*/ 	.word	index@(.nv.constant0._ZN7cutlass13device_kernelINS_4gemm6kernel13GemmUniversalIN4cute5tupleIJiiiiEEENS1_10collective13CollectiveMmaINS1_35MainloopSm100TmaUmmaWarpSpecializedILi6ELi2ELi4ENS5_IJNS4_1CILi1EEESB_SB_EEEEENS5_IJNSA_ILi128EEESE_SE_EEENS_12float_e4m3_tENS5_IJlSB_lEEESG_SH_NS4_8TiledMMAINS4_8MMA_AtomIJNS4_10MMA_TraitsINS4_19SM100_MMA_F8F6F4_SSEJSG_SG_fSE_SE_NS4_17integral_constantINS4_4UMMA5MajorELSO_0EEESP_NSM_INSN_7ScaleInELSQ_0EEESR_EEEEEENS4_6LayoutISC_NS5_IJNSA_ILi0EEESV_SV_EEEEENS5_IJNS4_10UnderscoreESY_SY_EEEEENS4_13SM90_TMA_LOADENS4_14ComposedLayoutINS4_7SwizzleILi3ELi4ELi3EEENS4_18smem_ptr_flag_bitsILi8EEENSU_INS5_IJNSA_ILi8EEESE_EEENS5_IJSE_SB_EEEEEEEvNS4_8identityES11_S1B_vS1C_EENS_8epilogue10collective18CollectiveEpilogueINS1E_23Sm100TmaWarpSpecializedILi2ELi2ELi64ELb0ELb0EEEJSF_NS5_IJNSU_ISE_SB_EENSU_INSA_ILi64EEESB_EEEEESG_SH_SG_SH_NS1E_6fusion15FusionCallbacksIS1I_NS1N_17LinearCombinationISG_fSG_fLNS_15FloatRoundStyleE2EEESF_S1M_JEEENS4_5SM1004TMEM4LOAD26SM100_TMEM_LOAD_32dp32b64xES11_NS12_INS13_ILi2ELi4ELi3EEES16_NSU_INS5_IJS17_S1K_EEENS5_IJS1K_SB_EEEEEEENS4_39AutoVectorizingCopyWithAssumedAlignmentILi128EEENS4_14SM90_TMA_STOREES21_S23_S23_EEEvvEEEEvNT_6ParamsE)
        /*08c8*/ 	.short	0x0380
        /*08ca*/ 	.short	0x0800


	//----- nvinfo : EIATTR_SW_WAR
	.align		4
.L_55:
        /*08cc*/ 	.byte	0x04, 0x36
        /*08ce*/ 	.short	(.L_57 - .L_56)
.L_56:
        /*08d0*/ 	.word	0x00000008
.L_57:


//--------------------- .nv.callgraph             --------------------------
	.section	.nv.callgraph,"",@"SHT_CUDA_CALLGRAPH"
	.align	4
	.sectionentsize	8
	.align		4
        /*0000*/ 	.word	0x00000000
	.align		4
        /*0004*/ 	.word	0xffffffff
	.align		4
        /*0008*/ 	.word	index@(_ZN7cutlass13device_kernelINS_4gemm6kernel13GemmUniversalIN4cute5tupleIJiiiiEEENS1_10collective13CollectiveMmaINS1_35MainloopSm100TmaUmmaWarpSpecializedILi6ELi2ELi4ENS5_IJNS4_1CILi1EEESB_SB_EEEEENS5_IJNSA_ILi128EEESE_SE_EEENS_12float_e4m3_tENS5_IJlSB_lEEESG_SH_NS4_8TiledMMAINS4_8MMA_AtomIJNS4_10MMA_TraitsINS4_19SM100_MMA_F8F6F4_SSEJSG_SG_fSE_SE_NS4_17integral_constantINS4_4UMMA5MajorELSO_0EEESP_NSM_INSN_7ScaleInELSQ_0EEESR_EEEEEENS4_6LayoutISC_NS5_IJNSA_ILi0EEESV_SV_EEEEENS5_IJNS4_10UnderscoreESY_SY_EEEEENS4_13SM90_TMA_LOADENS4_14ComposedLayoutINS4_7SwizzleILi3ELi4ELi3EEENS4_18smem_ptr_flag_bitsILi8EEENSU_INS5_IJNSA_ILi8EEESE_EEENS5_IJSE_SB_EEEEEEEvNS4_8identityES11_S1B_vS1C_EENS_8epilogue10collective18CollectiveEpilogueINS1E_23Sm100TmaWarpSpecializedILi2ELi2ELi64ELb0ELb0EEEJSF_NS5_IJNSU_ISE_SB_EENSU_INSA_ILi64EEESB_EEEEESG_SH_SG_SH_NS1E_6fusion15FusionCallbacksIS1I_NS1N_17LinearCombinationISG_fSG_fLNS_15FloatRoundStyleE2EEESF_S1M_JEEENS4_5SM1004TMEM4LOAD26SM100_TMEM_LOAD_32dp32b64xES11_NS12_INS13_ILi2ELi4ELi3EEES16_NSU_INS5_IJS17_S1K_EEENS5_IJS1K_SB_EEEEEEENS4_39AutoVectorizingCopyWithAssumedAlignmentILi128EEENS4_14SM90_TMA_STOREES21_S23_S23_EEEvvEEEEvNT_6ParamsE)
	.align		4
        /*000c*/ 	.word	index@(__assertfail)
	.align		4
        /*0010*/ 	.word	0x00000000
	.align		4
        /*0014*/ 	.word	0xfffffffe
	.align		4
        /*0018*/ 	.word	0x00000000
	.align		4
        /*001c*/ 	.word	0xfffffffd
	.align		4
        /*0020*/ 	.word	0x00000000
	.align		4
        /*0024*/ 	.word	0xfffffffc


//--------------------- .nv.constant4             --------------------------
	.section	.nv.constant4,"a",@progbits
	.align	8
	.align		8
.nv.constant4:
        /*0000*/ 	.dword	__assertfail
	.align		8
        /*0008*/ 	.dword	__unnamed_1
	.align		8
        /*0010*/ 	.dword	__unnamed_2
	.align		8
        /*0018*/ 	.dword	_ZN40_INTERNAL_2038253a_4_k_cu_4f6c1560_322694cuda3std3__45__cpo5beginE
	.align		8
        /*0020*/ 	.dword	_ZN40_INTERNAL_2038253a_4_k_cu_4f6c1560_322694cuda3std3__45__cpo3endE
	.align		8
        /*0028*/ 	.dword	_ZN40_INTERNAL_2038253a_4_k_cu_4f6c1560_322694cuda3std3__45__cpo6cbeginE
	.align		8
        /*0030*/ 	.dword	_ZN40_INTERNAL_2038253a_4_k_cu_4f6c1560_322694cuda3std3__45__cpo4cendE
	.align		8
        /*0038*/ 	.dword	_ZN40_INTERNAL_2038253a_4_k_cu_4f6c1560_322694cuda3std3__442_GLOBAL__N__2038253a_4_k_cu_4f6c1560_322696ignoreE
	.align		8
        /*0040*/ 	.dword	_ZN40_INTERNAL_2038253a_4_k_cu_4f6c1560_322694cuda3std3__419piecewise_constructE
	.align		8
        /*0048*/ 	.dword	_ZN40_INTERNAL_2038253a_4_k_cu_4f6c1560_322694cuda3std3__48in_placeE
	.align		8
        /*0050*/ 	.dword	_ZN40_INTERNAL_2038253a_4_k_cu_4f6c1560_322694cuda3std6ranges3__45__cpo4swapE
	.align		8
        /*0058*/ 	.dword	_ZN40_INTERNAL_2038253a_4_k_cu_4f6c1560_322694cuda3std6ranges3__45__cpo9iter_moveE
	.align		8
        /*0060*/ 	.dword	_ZN40_INTERNAL_2038253a_4_k_cu_4f6c1560_322694cute7productE
	.align		8
        /*0068*/ 	.dword	_ZN40_INTERNAL_2038253a_4_k_cu_4f6c1560_322694cute1_E
	.align		8
        /*0070*/ 	.dword	$str$25
	.align		8
        /*0078*/ 	.dword	$str$26
	.align		8
        /*0080*/ 	.dword	$str$27
	.align		8
        /*0088*/ 	.dword	$str$28


//--------------------- .text._ZN7cutlass13device_kernelINS_4gemm6kernel13GemmUniversalIN4cute5tupleIJiiiiEEENS1_10collective13CollectiveMmaINS1_35MainloopSm100TmaUmmaWarpSpecializedILi6ELi2ELi4ENS5_IJNS4_1CILi1EEESB_SB_EEEEENS5_IJNSA_ILi128EEESE_SE_EEENS_12float_e4m3_tENS5_IJlSB_lEEESG_SH_NS4_8TiledMMAINS4_8MMA_AtomIJNS4_10MMA_TraitsINS4_19SM100_MMA_F8F6F4_SSEJSG_SG_fSE_SE_NS4_17integral_constantINS4_4UMMA5MajorELSO_0EEESP_NSM_INSN_7ScaleInELSQ_0EEESR_EEEEEENS4_6LayoutISC_NS5_IJNSA_ILi0EEESV_SV_EEEEENS5_IJNS4_10UnderscoreESY_SY_EEEEENS4_13SM90_TMA_LOADENS4_14ComposedLayoutINS4_7SwizzleILi3ELi4ELi3EEENS4_18smem_ptr_flag_bitsILi8EEENSU_INS5_IJNSA_ILi8EEESE_EEENS5_IJSE_SB_EEEEEEEvNS4_8identityES11_S1B_vS1C_EENS_8epilogue10collective18CollectiveEpilogueINS1E_23Sm100TmaWarpSpecializedILi2ELi2ELi64ELb0ELb0EEEJSF_NS5_IJNSU_ISE_SB_EENSU_INSA_ILi64EEESB_EEEEESG_SH_SG_SH_NS1E_6fusion15FusionCallbacksIS1I_NS1N_17LinearCombinationISG_fSG_fLNS_15FloatRoundStyleE2EEESF_S1M_JEEENS4_5SM1004TMEM4LOAD26SM100_TMEM_LOAD_32dp32b64xES11_NS12_INS13_ILi2ELi4ELi3EEES16_NSU_INS5_IJS17_S1K_EEENS5_IJS1K_SB_EEEEEEENS4_39AutoVectorizingCopyWithAssumedAlignmentILi128EEENS4_14SM90_TMA_STOREES21_S23_S23_EEEvvEEEEvNT_6ParamsE --------------------------
	.section	.text._ZN7cutlass13device_kernelINS_4gemm6kernel13GemmUniversalIN4cute5tupleIJiiiiEEENS1_10collective13CollectiveMmaINS1_35MainloopSm100TmaUmmaWarpSpecializedILi6ELi2ELi4ENS5_IJNS4_1CILi1EEESB_SB_EEEEENS5_IJNSA_ILi128EEESE_SE_EEENS_12float_e4m3_tENS5_IJlSB_lEEESG_SH_NS4_8TiledMMAINS4_8MMA_AtomIJNS4_10MMA_TraitsINS4_19SM100_MMA_F8F6F4_SSEJSG_SG_fSE_SE_NS4_17integral_constantINS4_4UMMA5MajorELSO_0EEESP_NSM_INSN_7ScaleInELSQ_0EEESR_EEEEEENS4_6LayoutISC_NS5_IJNSA_ILi0EEESV_SV_EEEEENS5_IJNS4_10UnderscoreESY_SY_EEEEENS4_13SM90_TMA_LOADENS4_14ComposedLayoutINS4_7SwizzleILi3ELi4ELi3EEENS4_18smem_ptr_flag_bitsILi8EEENSU_INS5_IJNSA_ILi8EEESE_EEENS5_IJSE_SB_EEEEEEEvNS4_8identityES11_S1B_vS1C_EENS_8epilogue10collective18CollectiveEpilogueINS1E_23Sm100TmaWarpSpecializedILi2ELi2ELi64ELb0ELb0EEEJSF_NS5_IJNSU_ISE_SB_EENSU_INSA_ILi64EEESB_EEEEESG_SH_SG_SH_NS1E_6fusion15FusionCallbacksIS1I_NS1N_17LinearCombinationISG_fSG_fLNS_15FloatRoundStyleE2EEESF_S1M_JEEENS4_5SM1004TMEM4LOAD26SM100_TMEM_LOAD_32dp32b64xES11_NS12_INS13_ILi2ELi4ELi3EEES16_NSU_INS5_IJS17_S1K_EEENS5_IJS1K_SB_EEEEEEENS4_39AutoVectorizingCopyWithAssumedAlignmentILi128EEENS4_14SM90_TMA_STOREES21_S23_S23_EEEvvEEEEvNT_6ParamsE,"ax",@progbits
	.align	128
.text._ZN7cutlass13device_kernelINS_4gemm6kernel13GemmUniversalIN4cute5tupleIJiiiiEEENS1_10collective13CollectiveMmaINS1_35MainloopSm100TmaUmmaWarpSpecializedILi6ELi2ELi4ENS5_IJNS4_1CILi1EEESB_SB_EEEEENS5_IJNSA_ILi128EEESE_SE_EEENS_12float_e4m3_tENS5_IJlSB_lEEESG_SH_NS4_8TiledMMAINS4_8MMA_AtomIJNS4_10MMA_TraitsINS4_19SM100_MMA_F8F6F4_SSEJSG_SG_fSE_SE_NS4_17integral_constantINS4_4UMMA5MajorELSO_0EEESP_NSM_INSN_7ScaleInELSQ_0EEESR_EEEEEENS4_6LayoutISC_NS5_IJNSA_ILi0EEESV_SV_EEEEENS5_IJNS4_10UnderscoreESY_SY_EEEEENS4_13SM90_TMA_LOADENS4_14ComposedLayoutINS4_7SwizzleILi3ELi4ELi3EEENS4_18smem_ptr_flag_bitsILi8EEENSU_INS5_IJNSA_ILi8EEESE_EEENS5_IJSE_SB_EEEEEEEvNS4_8identityES11_S1B_vS1C_EENS_8epilogue10collective18CollectiveEpilogueINS1E_23Sm100TmaWarpSpecializedILi2ELi2ELi64ELb0ELb0EEEJSF_NS5_IJNSU_ISE_SB_EENSU_INSA_ILi64EEESB_EEEEESG_SH_SG_SH_NS1E_6fusion15FusionCallbacksIS1I_NS1N_17LinearCombinationISG_fSG_fLNS_15FloatRoundStyleE2EEESF_S1M_JEEENS4_5SM1004TMEM4LOAD26SM100_TMEM_LOAD_32dp32b64xES11_NS12_INS13_ILi2ELi4ELi3EEES16_NSU_INS5_IJS17_S1K_EEENS5_IJS1K_SB_EEEEEEENS4_39AutoVectorizingCopyWithAssumedAlignmentILi128EEENS4_14SM90_TMA_STOREES21_S23_S23_EEEvvEEEEvNT_6ParamsE:
        .type           _ZN7cutlass13device_kernelINS_4gemm6kernel13GemmUniversalIN4cute5tupleIJiiiiEEENS1_10collective13CollectiveMmaINS1_35MainloopSm100TmaUmmaWarpSpecializedILi6ELi2ELi4ENS5_IJNS4_1CILi1EEESB_SB_EEEEENS5_IJNSA_ILi128EEESE_SE_EEENS_12float_e4m3_tENS5_IJlSB_lEEESG_SH_NS4_8TiledMMAINS4_8MMA_AtomIJNS4_10MMA_TraitsINS4_19SM100_MMA_F8F6F4_SSEJSG_SG_fSE_SE_NS4_17integral_constantINS4_4UMMA5MajorELSO_0EEESP_NSM_INSN_7ScaleInELSQ_0EEESR_EEEEEENS4_6LayoutISC_NS5_IJNSA_ILi0EEESV_SV_EEEEENS5_IJNS4_10UnderscoreESY_SY_EEEEENS4_13SM90_TMA_LOADENS4_14ComposedLayoutINS4_7SwizzleILi3ELi4ELi3EEENS4_18smem_ptr_flag_bitsILi8EEENSU_INS5_IJNSA_ILi8EEESE_EEENS5_IJSE_SB_EEEEEEEvNS4_8identityES11_S1B_vS1C_EENS_8epilogue10collective18CollectiveEpilogueINS1E_23Sm100TmaWarpSpecializedILi2ELi2ELi64ELb0ELb0EEEJSF_NS5_IJNSU_ISE_SB_EENSU_INSA_ILi64EEESB_EEEEESG_SH_SG_SH_NS1E_6fusion15FusionCallbacksIS1I_NS1N_17LinearCombinationISG_fSG_fLNS_15FloatRoundStyleE2EEESF_S1M_JEEENS4_5SM1004TMEM4LOAD26SM100_TMEM_LOAD_32dp32b64xES11_NS12_INS13_ILi2ELi4ELi3EEES16_NSU_INS5_IJS17_S1K_EEENS5_IJS1K_SB_EEEEEEENS4_39AutoVectorizingCopyWithAssumedAlignmentILi128EEENS4_14SM90_TMA_STOREES21_S23_S23_EEEvvEEEEvNT_6ParamsE,@function
        .size           _ZN7cutlass13device_kernelINS_4gemm6kernel13GemmUniversalIN4cute5tupleIJiiiiEEENS1_10collective13CollectiveMmaINS1_35MainloopSm100TmaUmmaWarpSpecializedILi6ELi2ELi4ENS5_IJNS4_1CILi1EEESB_SB_EEEEENS5_IJNSA_ILi128EEESE_SE_EEENS_12float_e4m3_tENS5_IJlSB_lEEESG_SH_NS4_8TiledMMAINS4_8MMA_AtomIJNS4_10MMA_TraitsINS4_19SM100_MMA_F8F6F4_SSEJSG_SG_fSE_SE_NS4_17integral_constantINS4_4UMMA5MajorELSO_0EEESP_NSM_INSN_7ScaleInELSQ_0EEESR_EEEEEENS4_6LayoutISC_NS5_IJNSA_ILi0EEESV_SV_EEEEENS5_IJNS4_10UnderscoreESY_SY_EEEEENS4_13SM90_TMA_LOADENS4_14ComposedLayoutINS4_7SwizzleILi3ELi4ELi3EEENS4_18smem_ptr_flag_bitsILi8EEENSU_INS5_IJNSA_ILi8EEESE_EEENS5_IJSE_SB_EEEEEEEvNS4_8identityES11_S1B_vS1C_EENS_8epilogue10collective18CollectiveEpilogueINS1E_23Sm100TmaWarpSpecializedILi2ELi2ELi64ELb0ELb0EEEJSF_NS5_IJNSU_ISE_SB_EENSU_INSA_ILi64EEESB_EEEEESG_SH_SG_SH_NS1E_6fusion15FusionCallbacksIS1I_NS1N_17LinearCombinationISG_fSG_fLNS_15FloatRoundStyleE2EEESF_S1M_JEEENS4_5SM1004TMEM4LOAD26SM100_TMEM_LOAD_32dp32b64xES11_NS12_INS13_ILi2ELi4ELi3EEES16_NSU_INS5_IJS17_S1K_EEENS5_IJS1K_SB_EEEEEEENS4_39AutoVectorizingCopyWithAssumedAlignmentILi128EEENS4_14SM90_TMA_STOREES21_S23_S23_EEEvvEEEEvNT_6ParamsE,(.L_x_149 - _ZN7cutlass13device_kernelINS_4gemm6kernel13GemmUniversalIN4cute5tupleIJiiiiEEENS1_10collective13CollectiveMmaINS1_35MainloopSm100TmaUmmaWarpSpecializedILi6ELi2ELi4ENS5_IJNS4_1CILi1EEESB_SB_EEEEENS5_IJNSA_ILi128EEESE_SE_EEENS_12float_e4m3_tENS5_IJlSB_lEEESG_SH_NS4_8TiledMMAINS4_8MMA_AtomIJNS4_10MMA_TraitsINS4_19SM100_MMA_F8F6F4_SSEJSG_SG_fSE_SE_NS4_17integral_constantINS4_4UMMA5MajorELSO_0EEESP_NSM_INSN_7ScaleInELSQ_0EEESR_EEEEEENS4_6LayoutISC_NS5_IJNSA_ILi0EEESV_SV_EEEEENS5_IJNS4_10UnderscoreESY_SY_EEEEENS4_13SM90_TMA_LOADENS4_14ComposedLayoutINS4_7SwizzleILi3ELi4ELi3EEENS4_18smem_ptr_flag_bitsILi8EEENSU_INS5_IJNSA_ILi8EEESE_EEENS5_IJSE_SB_EEEEEEEvNS4_8identityES11_S1B_vS1C_EENS_8epilogue10collective18CollectiveEpilogueINS1E_23Sm100TmaWarpSpecializedILi2ELi2ELi64ELb0ELb0EEEJSF_NS5_IJNSU_ISE_SB_EENSU_INSA_ILi64EEESB_EEEEESG_SH_SG_SH_NS1E_6fusion15FusionCallbacksIS1I_NS1N_17LinearCombinationISG_fSG_fLNS_15FloatRoundStyleE2EEESF_S1M_JEEENS4_5SM1004TMEM4LOAD26SM100_TMEM_LOAD_32dp32b64xES11_NS12_INS13_ILi2ELi4ELi3EEES16_NSU_INS5_IJS17_S1K_EEENS5_IJS1K_SB_EEEEEEENS4_39AutoVectorizingCopyWithAssumedAlignmentILi128EEENS4_14SM90_TMA_STOREES21_S23_S23_EEEvvEEEEvNT_6ParamsE)
        .other          _ZN7cutlass13device_kernelINS_4gemm6kernel13GemmUniversalIN4cute5tupleIJiiiiEEENS1_10collective13CollectiveMmaINS1_35MainloopSm100TmaUmmaWarpSpecializedILi6ELi2ELi4ENS5_IJNS4_1CILi1EEESB_SB_EEEEENS5_IJNSA_ILi128EEESE_SE_EEENS_12float_e4m3_tENS5_IJlSB_lEEESG_SH_NS4_8TiledMMAINS4_8MMA_AtomIJNS4_10MMA_TraitsINS4_19SM100_MMA_F8F6F4_SSEJSG_SG_fSE_SE_NS4_17integral_constantINS4_4UMMA5MajorELSO_0EEESP_NSM_INSN_7ScaleInELSQ_0EEESR_EEEEEENS4_6LayoutISC_NS5_IJNSA_ILi0EEESV_SV_EEEEENS5_IJNS4_10UnderscoreESY_SY_EEEEENS4_13SM90_TMA_LOADENS4_14ComposedLayoutINS4_7SwizzleILi3ELi4ELi3EEENS4_18smem_ptr_flag_bitsILi8EEENSU_INS5_IJNSA_ILi8EEESE_EEENS5_IJSE_SB_EEEEEEEvNS4_8identityES11_S1B_vS1C_EENS_8epilogue10collective18CollectiveEpilogueINS1E_23Sm100TmaWarpSpecializedILi2ELi2ELi64ELb0ELb0EEEJSF_NS5_IJNSU_ISE_SB_EENSU_INSA_ILi64EEESB_EEEEESG_SH_SG_SH_NS1E_6fusion15FusionCallbacksIS1I_NS1N_17LinearCombinationISG_fSG_fLNS_15FloatRoundStyleE2EEESF_S1M_JEEENS4_5SM1004TMEM4LOAD26SM100_TMEM_LOAD_32dp32b64xES11_NS12_INS13_ILi2ELi4ELi3EEES16_NSU_INS5_IJS17_S1K_EEENS5_IJS1K_SB_EEEEEEENS4_39AutoVectorizingCopyWithAssumedAlignmentILi128EEENS4_14SM90_TMA_STOREES21_S23_S23_EEEvvEEEEvNT_6ParamsE,@"STO_CUDA_ENTRY STV_DEFAULT"
_ZN7cutlass13device_kernelINS_4gemm6kernel13GemmUniversalIN4cute5tupleIJiiiiEEENS1_10collective13CollectiveMmaINS1_35MainloopSm100TmaUmmaWarpSpecializedILi6ELi2ELi4ENS5_IJNS4_1CILi1EEESB_SB_EEEEENS5_IJNSA_ILi128EEESE_SE_EEENS_12float_e4m3_tENS5_IJlSB_lEEESG_SH_NS4_8TiledMMAINS4_8MMA_AtomIJNS4_10MMA_TraitsINS4_19SM100_MMA_F8F6F4_SSEJSG_SG_fSE_SE_NS4_17integral_constantINS4_4UMMA5MajorELSO_0EEESP_NSM_INSN_7ScaleInELSQ_0EEESR_EEEEEENS4_6LayoutISC_NS5_IJNSA_ILi0EEESV_SV_EEEEENS5_IJNS4_10UnderscoreESY_SY_EEEEENS4_13SM90_TMA_LOADENS4_14ComposedLayoutINS4_7SwizzleILi3ELi4ELi3EEENS4_18smem_ptr_flag_bitsILi8EEENSU_INS5_IJNSA_ILi8EEESE_EEENS5_IJSE_SB_EEEEEEEvNS4_8identityES11_S1B_vS1C_EENS_8epilogue10collective18CollectiveEpilogueINS1E_23Sm100TmaWarpSpecializedILi2ELi2ELi64ELb0ELb0EEEJSF_NS5_IJNSU_ISE_SB_EENSU_INSA_ILi64EEESB_EEEEESG_SH_SG_SH_NS1E_6fusion15FusionCallbacksIS1I_NS1N_17LinearCombinationISG_fSG_fLNS_15FloatRoundStyleE2EEESF_S1M_JEEENS4_5SM1004TMEM4LOAD26SM100_TMEM_LOAD_32dp32b64xES11_NS12_INS13_ILi2ELi4ELi3EEES16_NSU_INS5_IJS17_S1K_EEENS5_IJS1K_SB_EEEEEEENS4_39AutoVectorizingCopyWithAssumedAlignmentILi128EEENS4_14SM90_TMA_STOREES21_S23_S23_EEEvvEEEEvNT_6ParamsE:
[----:B------:R-:W1:Y:S01]  /*0000*/  LDC R1, c[0x0][0x37c] ;  /* 0x0000df00ff017b82 */ /* 0x000e620000000800 */
[----:B------:R-:W2:Y:S01]  /*0010*/  S2R R189, SR_TID.X ;  /* 0x0000000000bd7919 */ /* 0x000ea20000002100 */
[----:B------:R-:W3:Y:S01]  /*0020*/  LDCU.64 UR4, c[0x0][0x890] ;  /* 0x00011200ff0477ac */ /* 0x000ee20008000a00 */
[----:B------:R-:W-:Y:S02]  /*0030*/  PRMT R171, RZ, 0x7610, R171 ;  /* 0x00007610ffab7816 */ /* 0x000fe400000000ab */
[----:B------:R-:W-:Y:S01]  /*0040*/  ELECT P5, URZ, PT ;  /* 0x0000000000ff782f */ /* 0x000fe200038a0000 */
[----:B------:R-:W4:Y:S01]  /*0050*/  LDCU.64 UR46, c[0x0][0x358] ;  /* 0x00006b00ff2e77ac */ /* 0x000f220008000a00 */
[----:B---3--:R-:W-:-:S04]  /*0060*/  UISETP.NE.U32.AND UP0, UPT, UR4, URZ, UPT ;  /* 0x000000ff0400728c */ /* 0x008fc8000bf05070 */
[----:B------:R-:W-:Y:S01]  /*0070*/  UISETP.NE.AND.EX UP0, UPT, UR5, URZ, UPT, UP0 ;  /* 0x000000ff0500728c */ /* 0x000fe2000bf05300 */
[----:B--2---:R-:W-:-:S05]  /*0080*/  SHF.R.U32.HI R173, RZ, 0x5, R189 ;  /* 0x00000005ffad7819 */ /* 0x004fca00000116bd */
[----:B------:R-:W2:Y:S02]  /*0090*/  SHFL.IDX PT, R0, R173, RZ, 0x1f ;  /* 0x00001fffad007589 */ /* 0x000ea400000e0000 */
[----:B--2---:R-:W-:Y:S01]  /*00a0*/  R2UR UR8, R0 ;  /* 0x00000000000872ca */ /* 0x004fe200000e0000 */
[----:B-1--4-:R-:W-:-:S14]  /*00b0*/  BRA.U UP0, `(.L_x_0) ;  /* 0x00000001002c7547 */ /* 0x012fdc000b800000 */
[----:B------:R-:W1:Y:S02]  /*00c0*/  LDCU.64 UR6, c[0x0][0x888] ;  /* 0x00011100ff0677ac */ /* 0x000e640008000a00 */
[----:B-1----:R-:W-:-:S04]  /*00d0*/  UISETP.NE.U32.AND UP0, UPT, UR6, URZ, UPT ;  /* 0x000000ff0600728c */ /* 0x002fc8000bf05070 */
[----:B------:R-:W-:-:S09]  /*00e0*/  UISETP.NE.AND.EX UP0, UPT, UR7, URZ, UPT, UP0 ;  /* 0x000000ff0700728c */ /* 0x000fd2000bf05300 */
[----:B------:R-:W-:Y:S05]  /*00f0*/  BRA.U !UP0, `(.L_x_1) ;  /* 0x0000000108107547 */ /* 0x000fea000b800000 */
[----:B------:R-:W1:Y:S02]  /*0100*/  LDC.64 R2, c[0x0][0x888] ;  /* 0x00022200ff027b82 */ /* 0x000e640000000a00 */
[----:B-1----:R1:W5:Y:S01]  /*0110*/  LDG.E R81, desc[UR46][R2.64] ;  /* 0x0000002e02517981 */ /* 0x002362000c1e1900 */
[----:B------:R-:W-:Y:S01]  /*0120*/  HFMA2 R171, -RZ, RZ, 0, 5.9604644775390625e-08 ;  /* 0x00000001ffab7431 */ /* 0x000fe200000001ff */
[----:B------:R-:W-:Y:S05]  /*0130*/  BRA `(.L_x_0) ;  /* 0x00000000000c7947 */ /* 0x000fea0003800000 */
.L_x_1:
[----:B------:R-:W1:Y:S01]  /*0140*/  LDCU UR6, c[0x0][0x880] ;  /* 0x00011000ff0677ac */ /* 0x000e620008000800 */
[----:B------:R-:W-:Y:S01]  /*0150*/  HFMA2 R171, -RZ, RZ, 0, 5.9604644775390625e-08 ;  /* 0x00000001ffab7431 */ /* 0x000fe200000001ff */
[----:B-1----:R-:W-:-:S07]  /*0160*/  MOV R81, UR6 ;  /* 0x0000000600517c02 */ /* 0x002fce0008000f00 */
.L_x_0:
[----:B------:R-:W2:Y:S02]  /*0170*/  LDCU.64 UR6, c[0x0][0x8b0] ;  /* 0x00011600ff0677ac */ /* 0x000ea40008000a00 */
[----:B--2---:R-:W-:-:S04]  /*0180*/  UISETP.NE.U32.AND UP0, UPT, UR6, URZ, UPT ;  /* 0x000000ff0600728c */ /* 0x004fc8000bf05070 */
[----:B------:R-:W-:-:S09]  /*0190*/  UISETP.NE.AND.EX UP0, UPT, UR7, URZ, UPT, UP0 ;  /* 0x000000ff0700728c */ /* 0x000fd2000bf05300 */
[----:B------:R-:W-:Y:S05]  /*01a0*/  BRA.U UP0, `(.L_x_2) ;  /* 0x0000000100247547 */ /* 0x000fea000b800000 */
[----:B------:R-:W2:Y:S02]  /*01b0*/  LDCU.64 UR6, c[0x0][0x8a8] ;  /* 0x00011500ff0677ac */ /* 0x000ea40008000a00 */
[----:B--2---:R-:W-:-:S04]  /*01c0*/  UISETP.NE.U32.AND UP0, UPT, UR6, URZ, UPT ;  /* 0x000000ff0600728c */ /* 0x004fc8000bf05070 */
[----:B------:R-:W-:-:S09]  /*01d0*/  UISETP.NE.AND.EX UP0, UPT, UR7, URZ, UPT, UP0 ;  /* 0x000000ff0700728c */ /* 0x000fd2000bf05300 */
[----:B------:R-:W-:Y:S05]  /*01e0*/  BRA.U !UP0, `(.L_x_3) ;  /* 0x00000001080c7547 */ /* 0x000fea000b800000 */
[----:B------:R-:W2:Y:S02]  /*01f0*/  LDC.64 R78, c[0x0][0x8a8] ;  /* 0x00022a00ff4e7b82 */ /* 0x000ea40000000a00 */
[----:B--2---:R2:W5:Y:S01]  /*0200*/  LDG.E R78, desc[UR46][R78.64] ;  /* 0x0000002e4e4e7981 */ /* 0x004562000c1e1900 */
[----:B------:R-:W-:Y:S05]  /*0210*/  BRA `(.L_x_2) ;  /* 0x0000000000087947 */ /* 0x000fea0003800000 */
.L_x_3:
[----:B------:R-:W2:Y:S02]  /*0220*/  LDCU UR6, c[0x0][0x8a0] ;  /* 0x00011400ff0677ac */ /* 0x000ea40008000800 */
[----:B--2---:R-:W-:Y:S02]  /*0230*/  MOV R78, UR6 ;  /* 0x00000006004e7c02 */ /* 0x004fe40008000f00 */
.L_x_2:
[----:B------:R-:W-:Y:S01]  /*0240*/  IMAD.U32 R0, RZ, RZ, UR8 ;  /* 0x00000008ff007e24 */ /* 0x000fe2000f8e00ff */
[----:B------:R-:W-:Y:S04]  /*0250*/  BSSY.RECONVERGENT B0, `(.L_x_4) ;  /* 0x000000c000007945 */ /* 0x000fe80003800200 */
[C---:B------:R-:W-:Y:S02]  /*0260*/  ISETP.NE.OR P1, PT, R0.reuse, 0x1, !P5 ;  /* 0x000000010000780c */ /* 0x040fe40006f25670 */
[----:B------:R-:W-:-:S11]  /*0270*/  ISETP.NE.OR P0, PT, R0, 0x3, !P5 ;  /* 0x000000030000780c */ /* 0x000fd60006f05670 */
[----:B------:R-:W-:Y:S05]  /*0280*/  @P1 BRA `(.L_x_5) ;  /* 0x0000000000201947 */ /* 0x000fea0003800000 */
[----:B------:R-:W3:Y:S02]  /*0290*/  LDCU.64 UR6, c[0x0][0x348] ;  /* 0x00006900ff0677ac */ /* 0x000ee40008000a00 */
[----:B---3--:R-:W-:Y:S02]  /*02a0*/  UIADD3 UR10, UP1, UPT, UR6, 0x80, URZ ;  /* 0x00000080060a7890 */ /* 0x008fe4000ff3e0ff */
[----:B------:R-:W-:Y:S02]  /*02b0*/  UIADD3 UR6, UP0, UPT, UR6, 0x180, URZ ;  /* 0x0000018006067890 */ /* 0x000fe4000ff1e0ff */
[----:B------:R-:W-:Y:S02]  /*02c0*/  UIADD3.X UR11, UPT, UPT, URZ, UR7, URZ, UP1, !UPT ;  /* 0x00000007ff0b7290 */ /* 0x000fe40008ffe4ff */
[----:B------:R-:W-:-:S07]  /*02d0*/  UIADD3.X UR7, UPT, UPT, URZ, UR7, URZ, UP0, !UPT ;  /* 0x00000007ff077290 */ /* 0x000fce00087fe4ff */
[----:B------:R3:W-:Y:S02]  /*02e0*/  UTMACCTL.PF [UR10] ;  /* 0x000000000a0079b9 */ /* 0x0007e40008040000 */
[----:B------:R3:W-:Y:S02]  /*02f0*/  UTMACCTL.PF [UR6] ;  /* 0x00000000060079b9 */ /* 0x0007e40008040000 */
[----:B---3--:R-:W-:Y:S01]  /*0300*/  NOP ;  /* 0x0000000000007918 */ /* 0x008fe20000000000 */
.L_x_5:
[----:B------:R-:W-:Y:S05]  /*0310*/  BSYNC.RECONVERGENT B0 ;  /* 0x0000000000007941 */ /* 0x000fea0003800200 */
.L_x_4:
[----:B------:R-:W-:Y:S04]  /*0320*/  BSSY.RECONVERGENT B0, `(.L_x_6) ;  /* 0x000000a000007945 */ /* 0x000fe80003800200 */
        /* <DEDUP_REMOVED lines=9> */
.L_x_7:
[----:B------:R-:W-:Y:S05]  /*03c0*/  BSYNC.RECONVERGENT B0 ;  /* 0x0000000000007941 */ /* 0x000fea0003800200 */
.L_x_6:
[----:B------:R-:W3:Y:S01]  /*03d0*/  LDCU.64 UR6, c[0x0][0x888] ;  /* 0x00011100ff0677ac */ /* 0x000ee20008000a00 */
[----:B------:R-:W-:Y:S02]  /*03e0*/  UISETP.EQ.U32.AND UP1, UPT, UR4, URZ, UPT ;  /* 0x000000ff0400728c */ /* 0x000fe4000bf22070 */
[----:B------:R-:W-:Y:S02]  /*03f0*/  UPLOP3.LUT UP2, UPT, UPT, UPT, UPT, 0x80, 0x8 ;  /* 0x000000000008789c */ /* 0x000fe40003f4f070 */
[----:B---3--:R-:W-:-:S04]  /*0400*/  UISETP.NE.U32.AND UP0, UPT, UR6, URZ, UPT ;  /* 0x000000ff0600728c */ /* 0x008fc8000bf05070 */
[----:B------:R-:W-:-:S04]  /*0410*/  UISETP.NE.AND.EX UP0, UPT, UR7, URZ, UPT, UP0 ;  /* 0x000000ff0700728c */ /* 0x000fc8000bf05300 */
[----:B------:R-:W-:-:S04]  /*0420*/  UISETP.EQ.OR.EX UP3, UPT, UR5, URZ, !UP0, UP1 ;  /* 0x000000ff0500728c */ /* 0x000fc8000c762710 */
[----:B------:R-:W-:-:S05]  /*0430*/  UP2UR UR50, UPR, URZ, 0x8 ;  /* 0x00000008ff327883 */ /* 0x000fca0008000000 */
[----:B------:R-:W-:Y:S07]  /*0440*/  BRA.U !UP3, `(.L_x_8) ;  /* 0x000000010b207547 */ /* 0x000fee000b800000 */
[----:B------:R-:W-:Y:S01]  /*0450*/  UISETP.NE.U32.AND UP2, UPT, UR4, URZ, UPT ;  /* 0x000000ff0400728c */ /* 0x000fe2000bf45070 */
[----:B-----5:R-:W-:Y:S01]  /*0460*/  FSETP.NEU.AND P0, PT, R81, RZ, PT ;  /* 0x000000ff5100720b */ /* 0x020fe20003f0d000 */
[----:B------:R-:W-:Y:S02]  /*0470*/  USEL UR4, URZ, 0xffffffff, UP0 ;  /* 0xffffffffff047887 */ /* 0x000fe40008000000 */
[----:B------:R-:W-:-:S10]  /*0480*/  UISETP.NE.AND.EX UP2, UPT, UR5, URZ, UPT, UP2 ;  /* 0x000000ff0500728c */ /* 0x000fd4000bf45320 */
[----:B------:R-:W-:Y:S01]  /*0490*/  VOTEU.ANY UP1, P0 ;  /* 0x0000000000ff7886 */ /* 0x000fe20000020100 */
[----:B------:R-:W-:-:S04]  /*04a0*/  @!UP2 USEL UR4, URZ, 0xffffffff, UP1 ;  /* 0xffffffffff04a887 */ /* 0x000fc80008800000 */
[----:B------:R-:W-:-:S04]  /*04b0*/  ULOP3.LUT UR4, UR4, 0x1, URZ, 0xc0, !UPT ;  /* 0x0000000104047892 */ /* 0x000fc8000f8ec0ff */
[----:B------:R-:W-:-:S11]  /*04c0*/  UISETP.NE.U32.AND UP2, UPT, UR4, 0x1, UPT ;  /* 0x000000010400788c */ /* 0x000fd6000bf45070 */
.L_x_8:
[----:B-1----:R-:W1:Y:S01]  /*04d0*/  SHFL.IDX PT, R2, R173, RZ, 0x1f ;  /* 0x00001fffad027589 */ /* 0x002e6200000e0000 */
[----:B------:R-:W-:-:S04]  /*04e0*/  UISETP.NE.AND UP1, UPT, UR8, 0x2, UPT ;  /* 0x000000020800788c */ /* 0x000fc8000bf25270 */
[----:B------:R-:W-:Y:S01]  /*04f0*/  USEL UR6, URZ, 0x1, UP1 ;  /* 0x00000001ff067887 */ /* 0x000fe20008800000 */
[----:B-1----:R-:W-:-:S13]  /*0500*/  ISETP.NE.AND P0, PT, R2, RZ, PT ;  /* 0x000000ff0200720c */ /* 0x002fda0003f05270 */
[----:B------:R-:W-:Y:S05]  /*0510*/  @P0 BRA `(.L_x_9) ;  /* 0x0000000000580947 */ /* 0x000fea0003800000 */
[----:B------:R-:W1:Y:S01]  /*0520*/  S2UR UR5, SR_CgaCtaId ;  /* 0x00000000000579c3 */ /* 0x000e620000008800 */
[----:B------:R-:W-:Y:S01]  /*0530*/  UMOV UR7, 0x400 ;  /* 0x0000040000077882 */ /* 0x000fe20000000000 */
[----:B------:R-:W-:Y:S01]  /*0540*/  UMOV UR4, 0x1 ;  /* 0x0000000100047882 */ /* 0x000fe20000000000 */
[----:B------:R-:W-:Y:S01]  /*0550*/  ELECT P0, URZ, PT ;  /* 0x0000000000ff782f */ /* 0x000fe20003800000 */
[----:B------:R-:W-:-:S04]  /*0560*/  UIADD3 UR10, UPT, UPT, -UR4, 0x100000, URZ ;  /* 0x00100000040a7890 */ /* 0x000fc8000fffe1ff */
[----:B------:R-:W-:Y:S02]  /*0570*/  USHF.L.U32 UR11, UR10, 0xb, URZ ;  /* 0x0000000b0a0b7899 */ /* 0x000fe400080006ff */
[----:B------:R-:W-:Y:S02]  /*0580*/  USHF.L.U32 UR10, UR10, 0x1, URZ ;  /* 0x000000010a0a7899 */ /* 0x000fe400080006ff */
[----:B-1----:R-:W-:Y:S01]  /*0590*/  ULEA UR5, UR5, UR7, 0x18 ;  /* 0x0000000705057291 */ /* 0x002fe2000f8ec0ff */
[----:B------:R-:W1:Y:S11]  /*05a0*/  FENCE.VIEW.ASYNC.S ;  /* 0x00000000000073c6 */ /* 0x000e760000000000 */
[----:B-1----:R1:W3:Y:S01]  /*05b0*/  SYNCS.EXCH.64 URZ, [UR5], UR10 ;  /* 0x0000000a05ff75b2 */ /* 0x0022e20008000100 */
[----:B------:R1:W4:Y:S01]  /*05c0*/  SYNCS.EXCH.64 URZ, [UR5+0x30], UR10 ;  /* 0x0000300a05ff75b2 */ /* 0x0003220008000100 */
[----:B------:R1:W1:Y:S01]  /*05d0*/  SYNCS.EXCH.64 URZ, [UR5+0x8], UR10 ;  /* 0x0000080a05ff75b2 */ /* 0x0002620008000100 */
        /* <DEDUP_REMOVED lines=9> */
[----:B------:R-:W-:Y:S01]  /*0670*/  NOP ;  /* 0x0000000000007918 */ /* 0x000fe20000000000 */
.L_x_9:
[----:B------:R-:W2:Y:S01]  /*0680*/  SHFL.IDX PT, R2, R173, RZ, 0x1f ;  /* 0x00001fffad027589 */ /* 0x000ea200000e0000 */
[----:B------:R-:W-:Y:S01]  /*0690*/  NOP ;  /* 0x0000000000007918 */ /* 0x000fe20000000000 */
[----:B--2---:R-:W-:-:S13]  /*06a0*/  ISETP.NE.AND P0, PT, R2, 0x1, PT ;  /* 0x000000010200780c */ /* 0x004fda0003f05270 */
[----:B------:R-:W-:Y:S05]  /*06b0*/  @P0 BRA `(.L_x_10) ;  /* 0x0000000000480947 */ /* 0x000fea0003800000 */
[----:B------:R-:W2:Y:S01]  /*06c0*/  S2UR UR7, SR_CgaCtaId ;  /* 0x00000000000779c3 */ /* 0x000ea20000008800 */
[----:B------:R-:W-:Y:S01]  /*06d0*/  UMOV UR9, 0x400 ;  /* 0x0000040000097882 */ /* 0x000fe20000000000 */
[----:B-1----:R-:W-:Y:S01]  /*06e0*/  UMOV UR5, 0x20 ;  /* 0x0000002000057882 */ /* 0x002fe20000000000 */
[----:B------:R-:W-:Y:S01]  /*06f0*/  UMOV UR4, 0x80 ;  /* 0x0000008000047882 */ /* 0x000fe20000000000 */
[----:B------:R-:W-:-:S04]  /*0700*/  UIADD3 UR10, UPT, UPT, -UR5, 0x100000, URZ ;  /* 0x00100000050a7890 */ /* 0x000fc8000fffe1ff */
[----:B------:R-:W-:Y:S02]  /*0710*/  USHF.L.U32 UR11, UR10, 0xb, URZ ;  /* 0x0000000b0a0b7899 */ /* 0x000fe400080006ff */
[----:B------:R-:W-:Y:S02]  /*0720*/  USHF.L.U32 UR10, UR10, 0x1, URZ ;  /* 0x000000010a0a7899 */ /* 0x000fe400080006ff */
[----:B------:R-:W-:-:S04]  /*0730*/  UIADD3 UR4, UPT, UPT, -UR4, 0x100000, URZ ;  /* 0x0010000004047890 */ /* 0x000fc8000fffe1ff */
[----:B------:R-:W-:Y:S02]  /*0740*/  USHF.L.U32 UR5, UR4, 0xb, URZ ;  /* 0x0000000b04057899 */ /* 0x000fe400080006ff */
[----:B------:R-:W-:Y:S01]  /*0750*/  USHF.L.U32 UR4, UR4, 0x1, URZ ;  /* 0x0000000104047899 */ /* 0x000fe200080006ff */
[----:B------:R-:W-:Y:S01]  /*0760*/  ELECT P0, URZ, PT ;  /* 0x0000000000ff782f */ /* 0x000fe20003800000 */
[----:B--2---:R-:W-:Y:S01]  /*0770*/  ULEA UR7, UR7, UR9, 0x18 ;  /* 0x0000000907077291 */ /* 0x004fe2000f8ec0ff */
[----:B------:R-:W1:Y:S11]  /*0780*/  FENCE.VIEW.ASYNC.S ;  /* 0x00000000000073c6 */ /* 0x000e760000000000 */
[----:B-1----:R2:W1:Y:S01]  /*0790*/  SYNCS.EXCH.64 URZ, [UR7+0x60], UR10 ;  /* 0x0000600a07ff75b2 */ /* 0x0024620008000100 */
[----:B------:R2:W1:Y:S01]  /*07a0*/  SYNCS.EXCH.64 URZ, [UR7+0x70], UR4 ;  /* 0x0000700407ff75b2 */ /* 0x0004620008000100 */
[----:B------:R2:W1:Y:S01]  /*07b0*/  SYNCS.EXCH.64 URZ, [UR7+0x68], UR10 ;  /* 0x0000680a07ff75b2 */ /* 0x0004620008000100 */
[----:B------:R2:W1:Y:S02]  /*07c0*/  SYNCS.EXCH.64 URZ, [UR7+0x78], UR4 ;  /* 0x0000780407ff75b2 */ /* 0x0004640008000100 */
[----:B--2---:R-:W-:Y:S01]  /*07d0*/  NOP ;  /* 0x0000000000007918 */ /* 0x004fe20000000000 */
.L_x_10:
[----:B------:R-:W2:Y:S01]  /*07e0*/  SHFL.IDX PT, R2, R173, RZ, 0x1f ;  /* 0x00001fffad027589 */ /* 0x000ea200000e0000 */
[----:B------:R-:W-:Y:S01]  /*07f0*/  NOP ;  /* 0x0000000000007918 */ /* 0x000fe20000000000 */
[----:B--2---:R-:W-:-:S13]  /*0800*/  ISETP.NE.AND P0, PT, R2, 0x3, PT ;  /* 0x000000030200780c */ /* 0x004fda0003f05270 */
[----:B------:R-:W-:Y:S05]  /*0810*/  @P0 BRA `(.L_x_11) ;  /* 0x0000000000300947 */ /* 0x000fea0003800000 */
[----:B-1----:R-:W1:Y:S01]  /*0820*/  S2UR UR5, SR_CgaCtaId ;  /* 0x00000000000579c3 */ /* 0x002e620000008800 */
        /* <DEDUP_REMOVED lines=8> */
[----:B-1----:R2:W1:Y:S01]  /*08b0*/  SYNCS.EXCH.64 URZ, [UR5+0x80], UR10 ;  /* 0x0000800a05ff75b2 */ /* 0x0024620008000100 */
[----:B------:R2:W1:Y:S02]  /*08c0*/  SYNCS.EXCH.64 URZ, [UR5+0x88], UR10 ;  /* 0x0000880a05ff75b2 */ /* 0x0004640008000100 */
[----:B--2---:R-:W-:Y:S01]  /*08d0*/  NOP ;  /* 0x0000000000007918 */ /* 0x004fe20000000000 */
.L_x_11:
[----:B------:R-:W2:Y:S01]  /*08e0*/  SHFL.IDX PT, R2, R173, RZ, 0x1f ;  /* 0x00001fffad027589 */ /* 0x000ea200000e0000 */
[----:B------:R-:W-:Y:S01]  /*08f0*/  NOP ;  /* 0x0000000000007918 */ /* 0x000fe20000000000 */
[----:B--2---:R-:W-:-:S13]  /*0900*/  ISETP.NE.AND P0, PT, R2, 0x4, PT ;  /* 0x000000040200780c */ /* 0x004fda0003f05270 */
[----:B------:R-:W-:Y:S05]  /*0910*/  @P0 BRA `(.L_x_12) ;  /* 0x00000000004c0947 */ /* 0x000fea0003800000 */
[----:B-1----:R-:W1:Y:S01]  /*0920*/  S2UR UR5, SR_CgaCtaId ;  /* 0x00000000000579c3 */ /* 0x002e620000008800 */
[----:B------:R-:W-:Y:S01]  /*0930*/  UMOV UR9, 0x100 ;  /* 0x0000010000097882 */ /* 0x000fe20000000000 */
[----:B------:R-:W-:Y:S01]  /*0940*/  UMOV UR7, 0x400 ;  /* 0x0000040000077882 */ /* 0x000fe20000000000 */
[----:B------:R-:W-:Y:S01]  /*0950*/  USEL UR9, UR9, 0xe0, UP2 ;  /* 0x000000e009097887 */ /* 0x000fe20009000000 */
[----:B------:R-:W-:Y:S01]  /*0960*/  UMOV UR4, 0x1 ;  /* 0x0000000100047882 */ /* 0x000fe20000000000 */
[----:B------:R-:W-:Y:S01]  /*0970*/  ELECT P0, URZ, PT ;  /* 0x0000000000ff782f */ /* 0x000fe20003800000 */
[----:B------:R-:W-:-:S04]  /*0980*/  UIADD3 UR10, UPT, UPT, -UR4, 0x100000, URZ ;  /* 0x00100000040a7890 */ /* 0x000fc8000fffe1ff */
[----:B------:R-:W-:Y:S02]  /*0990*/  USHF.L.U32 UR11, UR10, 0xb, URZ ;  /* 0x0000000b0a0b7899 */ /* 0x000fe400080006ff */
[----:B------:R-:W-:Y:S02]  /*09a0*/  USHF.L.U32 UR10, UR10, 0x1, URZ ;  /* 0x000000010a0a7899 */ /* 0x000fe400080006ff */
[----:B------:R-:W-:-:S04]  /*09b0*/  UIADD3 UR12, UPT, UPT, -UR9, 0x100000, URZ ;  /* 0x00100000090c7890 */ /* 0x000fc8000fffe1ff */
[----:B------:R-:W-:Y:S02]  /*09c0*/  USHF.L.U32 UR13, UR12, 0xb, URZ ;  /* 0x0000000b0c0d7899 */ /* 0x000fe400080006ff */
[----:B------:R-:W-:Y:S02]  /*09d0*/  USHF.L.U32 UR12, UR12, 0x1, URZ ;  /* 0x000000010c0c7899 */ /* 0x000fe400080006ff */
[----:B-1----:R-:W-:Y:S01]  /*09e0*/  ULEA UR5, UR5, UR7, 0x18 ;  /* 0x0000000705057291 */ /* 0x002fe2000f8ec0ff */
[----:B------:R-:W1:Y:S11]  /*09f0*/  FENCE.VIEW.ASYNC.S ;  /* 0x00000000000073c6 */ /* 0x000e760000000000 */
[----:B-1----:R2:W1:Y:S01]  /*0a00*/  SYNCS.EXCH.64 URZ, [UR5+0x90], UR10 ;  /* 0x0000900a05ff75b2 */ /* 0x0024620008000100 */
[----:B------:R2:W1:Y:S01]  /*0a10*/  SYNCS.EXCH.64 URZ, [UR5+0xa0], UR12 ;  /* 0x0000a00c05ff75b2 */ /* 0x0004620008000100 */
[----:B------:R2:W1:Y:S01]  /*0a20*/  SYNCS.EXCH.64 URZ, [UR5+0x98], UR10 ;  /* 0x0000980a05ff75b2 */ /* 0x0004620008000100 */
[----:B------:R2:W1:Y:S02]  /*0a30*/  SYNCS.EXCH.64 URZ, [UR5+0xa8], UR12 ;  /* 0x0000a80c05ff75b2 */ /* 0x0004640008000100 */
[----:B--2---:R-:W-:Y:S01]  /*0a40*/  NOP ;  /* 0x0000000000007918 */ /* 0x004fe20000000000 */
.L_x_12:
        /* <DEDUP_REMOVED lines=20> */
[----:B------:R2:W1:Y:S01]  /*0b90*/  SYNCS.EXCH.64 URZ, [UR7+0xd8], UR4 ;  /* 0x0000d80407ff75b2 */ /* 0x0004620008000100 */
[----:B------:R2:W1:Y:S01]  /*0ba0*/  SYNCS.EXCH.64 URZ, [UR7+0xc0], UR10 ;  /* 0x0000c00a07ff75b2 */ /* 0x0004620008000100 */
[----:B------:R2:W1:Y:S01]  /*0bb0*/  SYNCS.EXCH.64 URZ, [UR7+0xe0], UR4 ;  /* 0x0000e00407ff75b2 */ /* 0x0004620008000100 */
[----:B------:R2:W1:Y:S01]  /*0bc0*/  SYNCS.EXCH.64 URZ, [UR7+0xc8], UR10 ;  /* 0x0000c80a07ff75b2 */ /* 0x0004620008000100 */
[----:B------:R2:W1:Y:S02]  /*0bd0*/  SYNCS.EXCH.64 URZ, [UR7+0xe8], UR4 ;  /* 0x0000e80407ff75b2 */ /* 0x0004640008000100 */
[----:B--2---:R-:W-:Y:S01]  /*0be0*/  NOP ;  /* 0x0000000000007918 */ /* 0x004fe20000000000 */
.L_x_13:
        /* <DEDUP_REMOVED lines=18> */
.L_x_14:
[----:B-1----:R-:W1:Y:S01]  /*0d10*/  S2UR UR5, SR_CTAID.X ;  /* 0x00000000000579c3 */ /* 0x002e620000002500 */
[----:B------:R-:W-:-:S05]  /*0d20*/  CS2R.32 R170, SR_CgaSize ;  /* 0x0000000000aa7805 */ /* 0x000fca0000008a00 */
[----:B------:R-:W-:-:S05]  /*0d30*/  IMAD R170, R170, -0xa0, RZ ;  /* 0xffffff60aaaa7824 */ /* 0x000fca00078e02ff */
[----:B------:R-:W-:-:S14]  /*0d40*/  R2UR UR9, R170 ;  /* 0x00000000aa0972ca */ /* 0x000fdc00000e0000 */
[----:B------:R-:W2:Y:S01]  /*0d50*/  LDCU UR9, c[0x0][UR9+0x2b0] ;  /* 0x00005600090977ac */ /* 0x000ea20008000800 */
[----:B------:R-:W-:Y:S01]  /*0d60*/  NOP ;  /* 0x0000000000007918 */ /* 0x000fe20000000000 */
[----:B------:R-:W-:-:S05]  /*0d70*/  CS2R.32 R170, SR_CgaSize ;  /* 0x0000000000aa7805 */ /* 0x000fca0000008a00 */
[----:B------:R-:W-:-:S05]  /*0d80*/  IMAD R170, R170, -0xa0, RZ ;  /* 0xffffff60aaaa7824 */ /* 0x000fca00078e02ff */
[----:B------:R-:W-:-:S14]  /*0d90*/  R2UR UR7, R170 ;  /* 0x00000000aa0772ca */ /* 0x000fdc00000e0000 */
[----:B------:R-:W3:Y:S01]  /*0da0*/  LDCU UR7, c[0x0][UR7+0x2b4] ;  /* 0x00005680070777ac */ /* 0x000ee20008000800 */
[----:B------:R-:W4:Y:S08]  /*0db0*/  S2UR UR4, SR_CTAID.Y ;  /* 0x00000000000479c3 */ /* 0x000f300000002600 */
[----:B------:R-:W3:Y:S01]  /*0dc0*/  LDC R9, c[0x0][0xb24] ;  /* 0x0002c900ff097b82 */ /* 0x000ee20000000800 */
[----:B-1----:R-:W-:-:S02]  /*0dd0*/  I2FP.F32.U32 R5, UR5 ;  /* 0x0000000500057c45 */ /* 0x002fc40008201000 */
[----:B------:R-:W-:-:S05]  /*0de0*/  CS2R.32 R3, SR_CgaSize ;  /* 0x0000000000037805 */ /* 0x000fca0000008a00 */
[----:B------:R-:W-:-:S06]  /*0df0*/  IMAD R3, R3, -0xa0, RZ ;  /* 0xffffff6003037824 */ /* 0x000fcc00078e02ff */
[----:B------:R-:W1:Y:S01]  /*0e00*/  LDC R3, c[0x0][R3+0x2a0] ;  /* 0x0000a80003037b82 */ /* 0x000e620000000800 */
[----:B------:R-:W-:Y:S01]  /*0e10*/  MOV R21, UR5 ;  /* 0x0000000500157c02 */ /* 0x000fe20008000f00 */
[----:B--2---:R-:W-:Y:S01]  /*0e20*/  FMUL R5, R5, UR9 ;  /* 0x0000000905057c20 */ /* 0x004fe20008400000 */
[----:B----4-:R-:W-:Y:S02]  /*0e30*/  I2FP.F32.U32 R4, UR4 ;  /* 0x0000000400047c45 */ /* 0x010fe40008201000 */
[----:B------:R-:W-:-:S05]  /*0e40*/  CS2R.32 R2, SR_CgaSize ;  /* 0x0000000000027805 */ /* 0x000fca0000008a00 */
[----:B------:R-:W-:-:S06]  /*0e50*/  IMAD R2, R2, -0xa0, RZ ;  /* 0xffffff6002027824 */ /* 0x000fcc00078e02ff */
[----:B------:R-:W2:Y:S01]  /*0e60*/  LDC R2, c[0x0][R2+0x2a4] ;  /* 0x0000a90002027b82 */ /* 0x000ea20000000800 */
[----:B------:R-:W4:Y:S01]  /*0e70*/  F2I.U32.TRUNC.NTZ R170, R5 ;  /* 0x0000000500aa7305 */ /* 0x000f22000020f000 */
[----:B------:R-:W-:Y:S01]  /*0e80*/  MOV R20, UR4 ;  /* 0x0000000400147c02 */ /* 0x000fe20008000f00 */
[----:B---3--:R-:W-:-:S05]  /*0e90*/  FMUL R4, R4, UR7 ;  /* 0x0000000704047c20 */ /* 0x008fca0008400000 */
[----:B------:R-:W-:Y:S01]  /*0ea0*/  BAR.SYNC.DEFER_BLOCKING 0x0 ;  /* 0x0000000000007b1d */ /* 0x000fe20000010000 */
[----:B------:R-:W-:-:S05]  /*0eb0*/  ISETP.GE.AND P0, PT, R9, 0x1, PT ;  /* 0x000000010900780c */ /* 0x000fca0003f06270 */
[----:B------:R-:W3:Y:S02]  /*0ec0*/  F2I.U32.TRUNC.NTZ R147, R4 ;  /* 0x0000000400937305 */ /* 0x000ee4000020f000 */
[----:B------:R-:W2:Y:S01]  /*0ed0*/  S2UR UR36, SR_CTAID.Z ;  /* 0x00000000002479c3 */ /* 0x000ea20000002700 */
[----:B----4-:R-:W-:-:S05]  /*0ee0*/  IADD3 R170, PT, PT, -R170, RZ, RZ ;  /* 0x000000ffaaaa7210 */ /* 0x010fca0007ffe1ff */
[----:B-1----:R-:W-:Y:S01]  /*0ef0*/  IMAD R170, R3, R170, UR5 ;  /* 0x0000000503aa7e24 */ /* 0x002fe2000f8e02aa */
[----:B---3--:R-:W-:-:S05]  /*0f00*/  IADD3 R147, PT, PT, -R147, RZ, RZ ;  /* 0x000000ff93937210 */ /* 0x008fca0007ffe1ff */
[----:B--2---:R-:W-:Y:S01]  /*0f10*/  IMAD R147, R2, R147, UR4 ;  /* 0x0000000402937e24 */ /* 0x004fe2000f8e0293 */
[----:B------:R-:W-:Y:S06]  /*0f20*/  @!P0 BRA `(.L_x_15) ;  /* 0x0000000000b88947 */ /* 0x000fec0003800000 */
[----:B------:R-:W1:Y:S01]  /*0f30*/  LDC.64 R4, c[0x0][0xb18] ;  /* 0x0002c600ff047b82 */ /* 0x000e620000000a00 */
[----:B------:R-:W-:-:S07]  /*0f40*/  ISETP.NE.AND P0, PT, R9, 0x1, PT ;  /* 0x000000010900780c */ /* 0x000fce0003f05270 */
[----:B------:R-:W2:Y:S08]  /*0f50*/  LDC R10, c[0x0][0xb0c] ;  /* 0x0002c300ff0a7b82 */ /* 0x000eb00000000800 */
[----:B------:R-:W3:Y:S08]  /*0f60*/  LDC R11, c[0x0][0x370] ;  /* 0x0000dc00ff0b7b82 */ /* 0x000ef00000000800 */
[----:B------:R-:W4:Y:S01]  /*0f70*/  LDC R12, c[0x0][0x374] ;  /* 0x0000dd00ff0c7b82 */ /* 0x000f220000000800 */
[----:B-1----:R-:W-:-:S07]  /*0f80*/  ISETP.NE.AND P1, PT, R4, 0x1, PT ;  /* 0x000000010400780c */ /* 0x002fce0003f25270 */
[----:B------:R-:W3:Y:S01]  /*0f90*/  LDC.64 R6, c[0x0][0xb10] ;  /* 0x0002c400ff067b82 */ /* 0x000ee20000000a00 */
[----:B--2---:R-:W-:-:S07]  /*0fa0*/  ISETP.NE.AND P2, PT, R10, 0x1, PT ;  /* 0x000000010a00780c */ /* 0x004fce0003f45270 */
[----:B------:R-:W1:Y:S08]  /*0fb0*/  LDC R8, c[0x0][0xb20] ;  /* 0x0002c800ff087b82 */ /* 0x000e700000000800 */
[----:B------:R-:W2:Y:S01]  /*0fc0*/  LDC.64 R2, c[0x0][0xb28] ;  /* 0x0002ca00ff027b82 */ /* 0x000ea20000000a00 */
[----:B----4-:R-:W-:-:S04]  /*0fd0*/  IMAD.HI.U32 R13, R12, R5, RZ ;  /* 0x000000050c0d7227 */ /* 0x010fc800078e00ff */
[----:B------:R-:W-:-:S04]  /*0fe0*/  IMAD.HI.U32 R5, R20, R5, RZ ;  /* 0x0000000514057227 */ /* 0x000fc800078e00ff */
[----:B---3--:R-:W-:-:S04]  /*0ff0*/  IMAD.HI.U32 R14, R11, R6, RZ ;  /* 0x000000060b0e7227 */ /* 0x008fc800078e00ff */
[C---:B------:R-:W-:Y:S01]  /*1000*/  IMAD.HI.U32 R16, R21.reuse, R6, RZ ;  /* 0x0000000615107227 */ /* 0x040fe200078e00ff */
[-C--:B------:R-:W-:Y:S02]  /*1010*/  @P2 SHF.R.U32.HI R11, RZ, R7.reuse, R14 ;  /* 0x00000007ff0b2219 */ /* 0x080fe4000001160e */
[-C--:B-1----:R-:W-:Y:S02]  /*1020*/  @P1 SHF.R.U32.HI R12, RZ, R8.reuse, R13 ;  /* 0x00000008ff0c1219 */ /* 0x082fe4000001160d */
[----:B------:R-:W-:Y:S02]  /*1030*/  SHF.R.U32.HI R5, RZ, R8, R5 ;  /* 0x00000008ff057219 */ /* 0x000fe40000011605 */
[----:B------:R-:W-:Y:S02]  /*1040*/  SHF.R.U32.HI R16, RZ, R7, R16 ;  /* 0x00000007ff107219 */ /* 0x000fe40000011610 */
[----:B------:R-:W-:Y:S01]  /*1050*/  SEL R5, R20, R5, !P1 ;  /* 0x0000000514057207 */ /* 0x000fe20004800000 */
[----:B--2---:R-:W-:Y:S01]  /*1060*/  IMAD.HI.U32 R14, R12, R2, RZ ;  /* 0x000000020c0e7227 */ /* 0x004fe200078e00ff */
[----:B------:R-:W-:-:S02]  /*1070*/  SEL R7, R21, R16, !P2 ;  /* 0x0000001015077207 */ /* 0x000fc40005000000 */
[----:B------:R-:W-:Y:S01]  /*1080*/  IADD3 R13, PT, PT, -R5, RZ, RZ ;  /* 0x000000ff050d7210 */ /* 0x000fe20007ffe1ff */
[----:B------:R-:W-:Y:S01]  /*1090*/  IMAD.HI.U32 R6, R11, R2, RZ ;  /* 0x000000020b067227 */ /* 0x000fe200078e00ff */
[----:B------:R-:W-:-:S03]  /*10a0*/  @P0 SHF.R.U32.HI R12, RZ, R3, R14 ;  /* 0x00000003ff0c0219 */ /* 0x000fc6000001160e */
[----:B------:R-:W-:Y:S01]  /*10b0*/  IMAD R13, R4, R13, R20 ;  /* 0x0000000d040d7224 */ /* 0x000fe200078e0214 */
[----:B------:R-:W-:Y:S01]  /*10c0*/  @P0 SHF.R.U32.HI R11, RZ, R3, R6 ;  /* 0x00000003ff0b0219 */ /* 0x000fe20000011606 */
[----:B------:R-:W-:-:S04]  /*10d0*/  IMAD R12, R12, R9, RZ ;  /* 0x000000090c0c7224 */ /* 0x000fc800078e02ff */
[----:B------:R-:W-:Y:S01]  /*10e0*/  IMAD R6, R11, R9, RZ ;  /* 0x000000090b067224 */ /* 0x000fe200078e02ff */
[----:B------:R-:W-:-:S04]  /*10f0*/  ISETP.GE.AND P1, PT, R5, R12, PT ;  /* 0x0000000c0500720c */ /* 0x000fc80003f26270 */
[----:B------:R-:W-:Y:S01]  /*1100*/  ISETP.GE.OR P1, PT, R7, R6, P1 ;  /* 0x000000060700720c */ /* 0x000fe20000f26670 */
[----:B------:R-:W-:-:S05]  /*1110*/  IMAD.HI.U32 R6, R5, R2, RZ ;  /* 0x0000000205067227 */ /* 0x000fca00078e00ff */
[----:B------:R-:W-:-:S04]  /*1120*/  SHF.R.U32.HI R6, RZ, R3, R6 ;  /* 0x00000003ff067219 */ /* 0x000fc80000011606 */
[----:B------:R-:W-:-:S03]  /*1130*/  SEL R6, R5, R6, !P0 ;  /* 0x0000000605067207 */ /* 0x000fc60004000000 */
[----:B------:R-:W-:Y:S01]  /*1140*/  @!P1 IMAD.HI.U32 R8, R7, R2, RZ ;  /* 0x0000000207089227 */ /* 0x000fe200078e00ff */
[----:B------:R-:W-:-:S04]  /*1150*/  IADD3 R2, PT, PT, -R6, RZ, RZ ;  /* 0x000000ff06027210 */ /* 0x000fc80007ffe1ff */
[----:B------:R-:W-:Y:S01]  /*1160*/  @!P1 SHF.R.U32.HI R8, RZ, R3, R8 ;  /* 0x00000003ff089219 */ /* 0x000fe20000011608 */
[----:B------:R-:W-:-:S03]  /*1170*/  IMAD R2, R9, R2, R5 ;  /* 0x0000000209027224 */ /* 0x000fc600078e0205 */
[----:B------:R-:W-:-:S05]  /*1180*/  @!P1 SEL R3, R7, R8, !P0 ;  /* 0x0000000807039207 */ /* 0x000fca0004000000 */
[--C-:B------:R-:W-:Y:S02]  /*1190*/  @!P1 IMAD.IADD R6, R6, 0x1, -R3.reuse ;  /* 0x0000000106069824 */ /* 0x100fe400078e0a03 */
[----:B------:R-:W-:Y:S01]  /*11a0*/  @!P1 IMAD R3, R2, R11, R3 ;  /* 0x0000000b02039224 */ /* 0x000fe200078e0203 */
[----:B------:R-:W-:Y:S01]  /*11b0*/  IADD3 R2, PT, PT, -R7, RZ, RZ ;  /* 0x000000ff07027210 */ /* 0x000fe20007ffe1ff */
[----:B------:R-:W-:Y:S02]  /*11c0*/  @!P1 IMAD R5, R6, R9, R7 ;  /* 0x0000000906059224 */ /* 0x000fe400078e0207 */
[----:B------:R-:W-:Y:S02]  /*11d0*/  @!P1 IMAD.MOV.U32 R7, RZ, RZ, R3 ;  /* 0x000000ffff079224 */ /* 0x000fe400078e0003 */
[----:B------:R-:W-:Y:S02]  /*11e0*/  IMAD R2, R10, R2, R21 ;  /* 0x000000020a027224 */ /* 0x000fe400078e0215 */
[----:B------:R-:W-:-:S02]  /*11f0*/  IMAD R20, R5, R4, R13 ;  /* 0x0000000405147224 */ /* 0x000fc400078e020d */
[----:B------:R-:W-:Y:S02]  /*1200*/  IMAD R21, R7, R10, R2 ;  /* 0x0000000a07157224 */ /* 0x000fe400078e0202 */
.L_x_15:
[----:B------:R-:W1:Y:S01]  /*1210*/  LDCU UR4, c[0x0][0xb30] ;  /* 0x00016600ff0477ac */ /* 0x000e620008000800 */
[----:B------:R-:W2:Y:S08]  /*1220*/  S2UR UR37, SR_CgaCtaId ;  /* 0x00000000002579c3 */ /* 0x000eb00000008800 */
[----:B------:R-:W3:Y:S01]  /*1230*/  LDC R72, c[0x0][0xb24] ;  /* 0x0002c900ff487b82 */ /* 0x000ee20000000800 */
[----:B-1----:R-:W-:-:S09]  /*1240*/  UISETP.NE.AND UP1, UPT, UR4, 0x1, UPT ;  /* 0x000000010400788c */ /* 0x002fd2000bf25270 */
[----:B--2---:R-:W-:Y:S05]  /*1250*/  BRA.U UP1, `(.L_x_16) ;  /* 0x0000000101407547 */ /* 0x004fea000b800000 */
[----:B------:R-:W1:Y:S08]  /*1260*/  LDC.64 R4, c[0x0][0xb10] ;  /* 0x0002c400ff047b82 */ /* 0x000e700000000a00 */
[----:B------:R-:W2:Y:S08]  /*1270*/  LDC.64 R2, c[0x0][0xb18] ;  /* 0x0002c600ff027b82 */ /* 0x000eb00000000a00 */
[----:B------:R-:W4:Y:S08]  /*1280*/  LDC R6, c[0x0][0xb20] ;  /* 0x0002c800ff067b82 */ /* 0x000f300000000800 */
[----:B------:R-:W3:Y:S01]  /*1290*/  LDC R8, c[0x0][0xb0c] ;  /* 0x0002c300ff087b82 */ /* 0x000ee20000000800 */
[----:B-1----:R-:W-:-:S05]  /*12a0*/  IMAD.HI.U32 R4, R21, R4, RZ ;  /* 0x0000000415047227 */ /* 0x002fca00078e00ff */
[----:B------:R-:W-:Y:S01]  /*12b0*/  SHF.R.U32.HI R4, RZ, R5, R4 ;  /* 0x00000005ff047219 */ /* 0x000fe20000011604 */
[----:B--2---:R-:W-:Y:S01]  /*12c0*/  IMAD.HI.U32 R3, R20, R3, RZ ;  /* 0x0000000314037227 */ /* 0x004fe200078e00ff */
[----:B------:R-:W-:-:S04]  /*12d0*/  ISETP.NE.AND P0, PT, R2, 0x1, PT ;  /* 0x000000010200780c */ /* 0x000fc80003f05270 */
[----:B----4-:R-:W-:-:S04]  /*12e0*/  SHF.R.U32.HI R3, RZ, R6, R3 ;  /* 0x00000006ff037219 */ /* 0x010fc80000011603 */
[----:B------:R-:W-:Y:S02]  /*12f0*/  SEL R3, R20, R3, !P0 ;  /* 0x0000000314037207 */ /* 0x000fe40004000000 */
[----:B---3--:R-:W-:-:S04]  /*1300*/  ISETP.NE.AND P1, PT, R8, 0x1, PT ;  /* 0x000000010800780c */ /* 0x008fc80003f25270 */
[----:B------:R-:W-:-:S05]  /*1310*/  SEL R4, R21, R4, !P1 ;  /* 0x0000000415047207 */ /* 0x000fca0004800000 */
[----:B------:R-:W-:Y:S02]  /*1320*/  IMAD.IADD R5, R3, 0x1, -R4 ;  /* 0x0000000103057824 */ /* 0x000fe400078e0a04 */
[----:B------:R-:W-:Y:S02]  /*1330*/  IMAD.IADD R3, R4, 0x1, -R3 ;  /* 0x0000000104037824 */ /* 0x000fe400078e0a03 */
[----:B------:R-:W-:Y:S02]  /*1340*/  IMAD R21, R5, R8, R21 ;  /* 0x0000000805157224 */ /* 0x000fe400078e0215 */
[----:B------:R-:W-:-:S07]  /*1350*/  IMAD R20, R3, R2, R20 ;  /* 0x0000000203147224 */ /* 0x000fce00078e0214 */
.L_x_16:
[----:B------:R-:W-:Y:S01]  /*1360*/  BAR.SYNC.DEFER_BLOCKING 0x0 ;  /* 0x0000000000007b1d */ /* 0x000fe20000010000 */
[----:B------:R-:W-:Y:S01]  /*1370*/  UISETP.NE.AND UP1, UPT, UR8, 0x2, UPT ;  /* 0x000000020800788c */ /* 0x000fe2000bf25270 */
[----:B------:R-:W-:Y:S02]  /*1380*/  ISETP.NE.OR P5, PT, R0, 0x2, !P5 ;  /* 0x000000020000780c */ /* 0x000fe40006fa5670 */
[----:B------:R-:W-:-:S06]  /*1390*/  LOP3.LUT R2, R189, 0x1f, RZ, 0xc0, !PT ;  /* 0x0000001fbd027812 */ /* 0x000fcc00078ec0ff */
[----:B------:R-:W-:Y:S05]  /*13a0*/  BRA.U UP1, `(.L_x_17) ;  /* 0x00000011019c7547 */ /* 0x000fea000b800000 */
[----:B------:R-:W1:Y:S01]  /*13b0*/  LDCU UR13, c[0x0][0x38c] ;  /* 0x00007180ff0d77ac */ /* 0x000e620008000800 */
[----:B------:R-:W2:Y:S01]  /*13c0*/  LDC R9, c[0x0][0x370] ;  /* 0x0000dc00ff097b82 */ /* 0x000ea20000000800 */
[----:B------:R-:W-:Y:S01]  /*13d0*/  PLOP3.LUT P1, PT, PT, PT, UP2, 0x80, 0x8 ;  /* 0x000000000008781c */ /* 0x000fe20003f2f028 */
[----:B------:R-:W-:Y:S01]  /*13e0*/  IMAD.MOV.U32 R15, RZ, RZ, 0x1 ;  /* 0x00000001ff0f7424 */ /* 0x000fe200078e00ff */
[----:B------:R-:W-:Y:S01]  /*13f0*/  ISETP.EQ.OR P4, PT, R2, RZ, P5 ;  /* 0x000000ff0200720c */ /* 0x000fe20002f82670 */
[----:B------:R-:W-:Y:S01]  /*1400*/  IMAD.MOV.U32 R14, RZ, RZ, RZ ;  /* 0x000000ffff0e7224 */ /* 0x000fe200078e00ff */
[----:B------:R-:W-:Y:S02]  /*1410*/  PLOP3.LUT P1, PT, P1, PT, PT, 0x8, 0x80 ;  /* 0x000000000080781c */ /* 0x000fe40000f2e170 */
[----:B------:R-:W-:Y:S01]  /*1420*/  CS2R R12, SRZ ;  /* 0x00000000000c7805 */ /* 0x000fe2000001ff00 */
[----:B------:R-:W-:Y:S01]  /*1430*/  IMAD.MOV.U32 R10, RZ, RZ, 0x1 ;  /* 0x00000001ff0a7424 */ /* 0x000fe200078e00ff */
[----:B------:R-:W4:Y:S01]  /*1440*/  LDC R0, c[0x0][0x374] ;  /* 0x0000dd00ff007b82 */ /* 0x000f220000000800 */
[----:B------:R-:W2:Y:S01]  /*1450*/  LDCU.64 UR22, c[0x0][0x348] ;  /* 0x00006900ff1677ac */ /* 0x000ea20008000a00 */
[----:B------:R-:W-:Y:S01]  /*1460*/  UMOV UR6, URZ ;  /* 0x000000ff00067c82 */ /* 0x000fe20008000000 */
[----:B-1----:R-:W-:-:S04]  /*1470*/  UIADD3 UR5, UPT, UPT, UR13, 0x7f, URZ ;  /* 0x0000007f0d057890 */ /* 0x002fc8000fffe0ff */
[----:B------:R-:W-:-:S04]  /*1480*/  USHF.R.S32.HI UR4, URZ, 0x1f, UR5 ;  /* 0x0000001fff047899 */ /* 0x000fc80008011405 */
[----:B------:R-:W-:-:S04]  /*1490*/  ULEA.HI UR4, UR4, UR5, URZ, 0x7 ;  /* 0x0000000504047291 */ /* 0x000fc8000f8f38ff */
[----:B------:R-:W-:Y:S02]  /*14a0*/  USHF.R.S32.HI UR15, URZ, 0x7, UR4 ;  /* 0x00000007ff0f7899 */ /* 0x000fe40008011404 */
[----:B------:R-:W-:Y:S02]  /*14b0*/  UIADD3 UR4, UPT, UPT, UR13, -0x1, URZ ;  /* 0xffffffff0d047890 */ /* 0x000fe4000fffe0ff */
[----:B------:R-:W-:Y:S02]  /*14c0*/  UISETP.LT.U32.AND UP0, UPT, UR15, 0x6, UPT ;  /* 0x000000060f00788c */ /* 0x000fe4000bf01070 */
[----:B------:R-:W-:Y:S02]  /*14d0*/  UISETP.GE.U32.AND UP1, UPT, UR4, -0xff, UPT ;  /* 0xffffff010400788c */ /* 0x000fe4000bf26070 */
[----:B------:R-:W-:Y:S02]  /*14e0*/  USEL UR14, UR15, 0x6, UP0 ;  /* 0x000000060f0e7887 */ /* 0x000fe40008000000 */
[----:B------:R-:W-:-:S02]  /*14f0*/  UIADD3 UR13, UPT, UPT, UR13, 0xfe, URZ ;  /* 0x000000fe0d0d7890 */ /* 0x000fc4000fffe0ff */
[----:B------:R-:W-:Y:S02]  /*1500*/  UIADD3 UR5, UPT, UPT, UR14, -0x1, URZ ;  /* 0xffffffff0e057890 */ /* 0x000fe4000fffe0ff */
[----:B------:R-:W-:-:S03]  /*1510*/  UIADD3 UR7, UPT, UPT, UR15, -UR14, URZ ;  /* 0x8000000e0f077290 */ /* 0x000fc6000fffe0ff */
[----:B------:R-:W-:-:S04]  /*1520*/  @UP1 UIADD3 UR5, UPT, UPT, UR14, URZ, URZ ;  /* 0x000000ff0e051290 */ /* 0x000fc8000fffe0ff */
[----:B--2---:R-:W-:-:S12]  /*1530*/  UIADD3 UR5, UPT, UPT, UR5, 0x1, URZ ;  /* 0x0000000105057890 */ /* 0x004fd8000fffe0ff */
.L_x_35:
[----:B------:R-:W-:Y:S01]  /*1540*/  UISETP.NE.AND UP0, UPT, UR37, URZ, UPT ;  /* 0x000000ff2500728c */ /* 0x000fe2000bf05270 */
[----:B------:R-:W1:Y:S08]  /*1550*/  S2UR UR37, SR_CgaCtaId ;  /* 0x00000000002579c3 */ /* 0x000e700000008800 */
[----:B------:R-:W-:Y:S05]  /*1560*/  BRA.U UP0, `(.L_x_18) ;  /* 0x0000000100347547 */ /* 0x000fea000b800000 */
[----:B------:R-:W2:Y:S01]  /*1570*/  S2R R2, SR_CgaCtaId ;  /* 0x0000000000027919 */ /* 0x000ea20000008800 */
[----:B------:R-:W-:-:S04]  /*1580*/  MOV R3, 0x400 ;  /* 0x0000040000037802 */ /* 0x000fc80000000f00 */
[----:B--2---:R-:W-:Y:S02]  /*1590*/  LEA R3, R2, R3, 0x18 ;  /* 0x0000000302037211 */ /* 0x004fe400078ec0ff */
[----:B------:R-:W-:-:S03]  /*15a0*/  SHF.L.U32 R2, R10, 0x1f, RZ ;  /* 0x0000001f0a027819 */ /* 0x000fc600000006ff */
[----:B------:R-:W-:-:S04]  /*15b0*/  IMAD R3, R12, 0x8, R3 ;  /* 0x000000080c037824 */ /* 0x000fc800078e0203 */
[----:B------:R-:W2:Y:S02]  /*15c0*/  SYNCS.PHASECHK.TRANS64.TRYWAIT P0, [R3+URZ+0x100], R2 ;  /* 0x00010002030075a7 */ /* 0x000ea400080011ff */
[----:B--2---:R-:W-:Y:S05]  /*15d0*/  @!P0 BRA `(.L_x_19) ;  /* 0x0000006c005c8947 */ /* 0x004fea0003800000 */
.L_x_108:
[----:B------:R-:W-:Y:S01]  /*15e0*/  VIADD R12, R12, 0x1 ;  /* 0x000000010c0c7836 */ /* 0x000fe20000000000 */
[----:B------:R2:W-:Y:S04]  /*15f0*/  SYNCS.ARRIVE.TRANS64.A1T0 RZ, [R3+URZ+0xf0], RZ ;  /* 0x0000f0ff03ff79a7 */ /* 0x0005e800081000ff */
[----:B------:R-:W-:-:S04]  /*1600*/  ISETP.NE.AND P0, PT, R12, 0x2, PT ;  /* 0x000000020c00780c */ /* 0x000fc80003f05270 */
[----:B------:R-:W-:Y:S02]  /*1610*/  SEL R12, R12, RZ, P0 ;  /* 0x000000ff0c0c7207 */ /* 0x000fe40000000000 */
[----:B--2---:R-:W-:-:S04]  /*1620*/  SEL R3, RZ, 0x1, P0 ;  /* 0x00000001ff037807 */ /* 0x004fc80000000000 */
[----:B------:R-:W-:-:S07]  /*1630*/  LOP3.LUT R10, R10, R3, RZ, 0x3c, !PT ;  /* 0x000000030a0a7212 */ /* 0x000fce00078e3cff */
.L_x_18:
[----:B------:R-:W-:Y:S01]  /*1640*/  UMOV UR4, 0x400 ;  /* 0x0000040000047882 */ /* 0x000fe20000000000 */
[----:B------:R-:W-:Y:S01]  /*1650*/  SHF.L.U32 R2, R15, 0x1f, RZ ;  /* 0x0000001f0f027819 */ /* 0x000fe200000006ff */
[----:B-1----:R-:W-:Y:S01]  /*1660*/  ULEA UR4, UR37, UR4, 0x18 ;  /* 0x0000000425047291 */ /* 0x002fe2000f8ec0ff */
[----:B------:R-:W-:Y:S01]  /*1670*/  R2UR UR35, R21 ;  /* 0x00000000152372ca */ /* 0x000fe200000e0000 */
[----:B------:R-:W-:Y:S01]  /*1680*/  UISETP.GE.U32.AND UP0, UPT, UR13, 0xff, UPT ;  /* 0x000000ff0d00788c */ /* 0x000fe2000bf06070 */
[----:B------:R-:W-:Y:S01]  /*1690*/  R2UR UR11, R20 ;  /* 0x00000000140b72ca */ /* 0x000fe200000e0000 */
[----:B------:R-:W-:Y:S01]  /*16a0*/  ULEA UR8, UR6, UR4, 0x3 ;  /* 0x0000000406087291 */ /* 0x000fe2000f8e18ff */
[----:B------:R-:W-:-:S08]  /*16b0*/  UMOV UR24, URZ ;  /* 0x000000ff00187c82 */ /* 0x000fd00008000000 */
[----:B------:R1:W2:Y:S01]  /*16c0*/  SYNCS.PHASECHK.TRANS64.TRYWAIT P0, [UR8+0x30], R2 ;  /* 0x00003002ff0075a7 */ /* 0x0002a20008001108 */
[----:B------:R-:W-:Y:S02]  /*16d0*/  USHF.L.U32 UR35, UR35, 0x7, URZ ;  /* 0x0000000723237899 */ /* 0x000fe400080006ff */
[----:B------:R-:W-:Y:S01]  /*16e0*/  USHF.L.U32 UR11, UR11, 0x7, URZ ;  /* 0x000000070b0b7899 */ /* 0x000fe200080006ff */
[----:B------:R-:W-:Y:S11]  /*16f0*/  BRA.U !UP0, `(.L_x_20) ;  /* 0x0000000108a47547 */ /* 0x000ff6000b800000 */
[----:B------:R-:W-:Y:S01]  /*1700*/  UMOV UR16, URZ ;  /* 0x000000ff00107c82 */ /* 0x000fe20008000000 */
[----:B------:R-:W-:-:S05]  /*1710*/  UMOV UR17, UR6 ;  /* 0x0000000600117c82 */ /* 0x000fca0008000000 */
.L_x_25:
[----:B-1----:R-:W-:Y:S01]  /*1720*/  ULEA UR33, UR17, UR4, 0x3 ;  /* 0x0000000411217291 */ /* 0x002fe2000f8e18ff */
[----:B--2---:R-:W-:Y:S01]  /*1730*/  @!P5 MOV R3, 0x8000 ;  /* 0x000080000003d802 */ /* 0x004fe20000000f00 */
[----:B--2---:R-:W-:Y:S10]  /*1740*/  @P0 BRA `(.L_x_21) ;  /* 0x00000000000c0947 */ /* 0x004ff40003800000 */
[----:B------:R-:W-:-:S04]  /*1750*/  SHF.L.U32 R5, R15, 0x1f, RZ ;  /* 0x0000001f0f057819 */ /* 0x000fc800000006ff */
[----:B------:R-:W2:Y:S02]  /*1760*/  SYNCS.PHASECHK.TRANS64.TRYWAIT P0, [UR33+0x30], R5 ;  /* 0x00003005ff0075a7 */ /* 0x000ea40008001121 */
[----:B--2---:R-:W-:Y:S05]  /*1770*/  @!P0 BRA `(.L_x_22) ;  /* 0x0000006c00088947 */ /* 0x004fea0003800000 */
.L_x_21:
[----:B------:R2:W-:Y:S01]  /*1780*/  @!P5 SYNCS.ARRIVE.TRANS64 RZ, [UR33], R3 ;  /* 0x00000003ffffd9a7 */ /* 0x0005e20008000021 */
[----:B------:R-:W-:Y:S04]  /*1790*/  BSSY.RECONVERGENT B0, `(.L_x_23) ;  /* 0x0000003000007945 */ /* 0x000fe80003800200 */
[----:B------:R-:W-:Y:S05]  /*17a0*/  @P4 BRA `(.L_x_24) ;  /* 0x0000000000044947 */ /* 0x000fea0003800000 */
[----:B------:R-:W-:Y:S05]  /*17b0*/  BPT.TRAP 0x1 ;  /* 0x000000040000795c */ /* 0x000fea0000300000 */
.L_x_24:
[----:B------:R-:W-:Y:S05]  /*17c0*/  BSYNC.RECONVERGENT B0 ;  /* 0x0000000000007941 */ /* 0x000fea0003800200 */
.L_x_23:
[----:B------:R-:W-:Y:S02]  /*17d0*/  UIADD3 UR6, UPT, UPT, UR17, 0x1, URZ ;  /* 0x0000000111067890 */ /* 0x000fe4000fffe0ff */
[----:B------:R-:W-:Y:S02]  /*17e0*/  UIADD3 UR26, UP1, UPT, UR22, 0x80, URZ ;  /* 0x00000080161a7890 */ /* 0x000fe4000ff3e0ff */
[----:B------:R-:W-:Y:S02]  /*17f0*/  UISETP.NE.AND UP0, UPT, UR6, 0x6, UPT ;  /* 0x000000060600788c */ /* 0x000fe4000bf05270 */
[----:B------:R-:W-:Y:S02]  /*1800*/  USHF.L.U32 UR34, UR16, 0x7, URZ ;  /* 0x0000000710227899 */ /* 0x000fe400080006ff */
[----:B------:R-:W-:Y:S02]  /*1810*/  USEL UR9, URZ, 0x1, UP0 ;  /* 0x00000001ff097887 */ /* 0x000fe40008000000 */
[----:B------:R-:W-:-:S02]  /*1820*/  USEL UR6, UR6, URZ, UP0 ;  /* 0x000000ff06067287 */ /* 0x000fc40008000000 */
[----:B------:R-:W-:Y:S02]  /*1830*/  UIADD3 UR20, UP0, UPT, UR22, 0x180, URZ ;  /* 0x0000018016147890 */ /* 0x000fe4000ff1e0ff */
[----:B------:R-:W-:Y:S01]  /*1840*/  ULEA UR8, UR6, UR4, 0x3 ;  /* 0x0000000406087291 */ /* 0x000fe2000f8e18ff */
[----:B------:R-:W-:Y:S01]  /*1850*/  LOP3.LUT R15, R15, UR9, RZ, 0x3c, !PT ;  /* 0x000000090f0f7c12 */ /* 0x000fe2000f8e3cff */
[----:B------:R-:W-:Y:S02]  /*1860*/  UIADD3.X UR27, UPT, UPT, URZ, UR23, URZ, UP1, !UPT ;  /* 0x00000017ff1b7290 */ /* 0x000fe40008ffe4ff */
[----:B------:R-:W-:Y:S01]  /*1870*/  UIADD3.X UR21, UPT, UPT, URZ, UR23, URZ, UP0, !UPT ;  /* 0x00000017ff157290 */ /* 0x000fe200087fe4ff */
[----:B-1----:R-:W-:Y:S01]  /*1880*/  SHF.L.U32 R2, R15, 0x1f, RZ ;  /* 0x0000001f0f027819 */ /* 0x002fe200000006ff */
[----:B------:R-:W-:Y:S01]  /*1890*/  UMOV UR18, 0x0 ;  /* 0x0000000000127882 */ /* 0x000fe20000000000 */
[----:B------:R-:W-:Y:S01]  /*18a0*/  UMOV UR19, 0x10000000 ;  /* 0x1000000000137882 */ /* 0x000fe20000000000 */
[----:B------:R-:W-:Y:S01]  /*18b0*/  UMOV UR12, UR36 ;  /* 0x00000024000c7c82 */ /* 0x000fe20008000000 */
[----:B------:R1:W1:Y:S01]  /*18c0*/  SYNCS.PHASECHK.TRANS64.TRYWAIT P0, [UR8+0x30], R2 ;  /* 0x00003002ff0075a7 */ /* 0x0002620008001108 */
[----:B------:R-:W-:Y:S01]  /*18d0*/  ULEA UR8, UR17, UR4, 0xe ;  /* 0x0000000411087291 */ /* 0x000fe2000f8e70ff */
[----:B------:R-:W-:Y:S01]  /*18e0*/  UMOV UR9, UR33 ;  /* 0x0000002100097c82 */ /* 0x000fe20008000000 */
[----:B------:R-:W-:-:S02]  /*18f0*/  UMOV UR10, UR34 ;  /* 0x00000022000a7c82 */ /* 0x000fc40008000000 */
[----:B------:R-:W-:Y:S02]  /*1900*/  UIADD3 UR32, UPT, UPT, UR8, 0x8400, URZ ;  /* 0x0000840008207890 */ /* 0x000fe4000fffe0ff */
[----:B------:R-:W-:Y:S02]  /*1910*/  UIADD3 UR8, UPT, UPT, UR8, 0x20400, URZ ;  /* 0x0002040008087890 */ /* 0x000fe4000fffe0ff */
[----:B------:R-:W-:Y:S01]  /*1920*/  UIADD3 UR16, UPT, UPT, UR16, 0x1, URZ ;  /* 0x0000000110107890 */ /* 0x000fe2000fffe0ff */
[----:B------:R-:W-:Y:S01]  /*1930*/  UMOV UR24, UR5 ;  /* 0x0000000500187c82 */ /* 0x000fe20008000000 */
[----:B------:R-:W-:Y:S02]  /*1940*/  UMOV UR17, UR6 ;  /* 0x0000000600117c82 */ /* 0x000fe40008000000 */
[----:B------:R-:W-:Y:S01]  /*1950*/  UISETP.NE.AND UP0, UPT, UR16, UR5, UPT ;  /* 0x000000051000728c */ /* 0x000fe2000bf05270 */
[----:B------:R1:W-:Y:S02]  /*1960*/  UTMALDG.3D [UR32], [UR26], desc[UR18] ;  /* 0x000012201a0075b4 */ /* 0x0003e40008011000 */
[----:B------:R1:W-:Y:S06]  /*1970*/  UTMALDG.3D [UR8], [UR20], desc[UR18] ;  /* 0x00001208140075b4 */ /* 0x0003ec0008011000 */
[----:B------:R-:W-:Y:S05]  /*1980*/  BRA.U UP0, `(.L_x_25) ;  /* 0xfffffffd00647547 */ /* 0x000fea000b83ffff */
.L_x_20:
[----:B-1----:R-:W-:Y:S01]  /*1990*/  ULEA UR8, UR6, UR4, 0x3 ;  /* 0x0000000406087291 */ /* 0x002fe2000f8e18ff */
[----:B------:R-:W-:Y:S01]  /*19a0*/  SHF.L.U32 R2, R15, 0x1f, RZ ;  /* 0x0000001f0f027819 */ /* 0x000fe200000006ff */
[----:B------:R-:W-:Y:S01]  /*19b0*/  @!P1 SYNCS.ARRIVE.TRANS64.A1T0 RZ, [UR4+0x88], RZ ;  /* 0x000088ffffff99a7 */ /* 0x000fe20008100004 */
[----:B------:R-:W-:-:S06]  /*19c0*/  UISETP.GT.AND UP0, UPT, UR15, UR14, UPT ;  /* 0x0000000e0f00728c */ /* 0x000fcc000bf04270 */
[----:B--2---:R1:W2:Y:S03]  /*19d0*/  SYNCS.PHASECHK.TRANS64.TRYWAIT P0, [UR8+0x30], R2 ;  /* 0x00003002ff0075a7 */ /* 0x0042a60008001108 */
[----:B------:R-:W-:Y:S05]  /*19e0*/  BRA.U !UP0, `(.L_x_26) ;  /* 0x0000000108a87547 */ /* 0x000fea000b800000 */
[----:B------:R-:W-:Y:S01]  /*19f0*/  UIADD3 UR21, UPT, UPT, UR7, UR24, URZ ;  /* 0x0000001807157290 */ /* 0x000fe2000fffe0ff */
[----:B------:R-:W-:-:S11]  /*1a00*/  UMOV UR25, UR6 ;  /* 0x0000000600197c82 */ /* 0x000fd60008000000 */
.L_x_31:
[----:B-1----:R-:W-:Y:S01]  /*1a10*/  ULEA UR17, UR25, UR4, 0x3 ;  /* 0x0000000419117291 */ /* 0x002fe2000f8e18ff */
[----:B--2---:R-:W-:Y:S01]  /*1a20*/  @!P5 MOV R3, 0x8000 ;  /* 0x000080000003d802 */ /* 0x004fe20000000f00 */
[----:B--2---:R-:W-:Y:S10]  /*1a30*/  @P0 BRA `(.L_x_27) ;  /* 0x00000000000c0947 */ /* 0x004ff40003800000 */
[----:B------:R-:W-:-:S04]  /*1a40*/  SHF.L.U32 R5, R15, 0x1f, RZ ;  /* 0x0000001f0f057819 */ /* 0x000fc800000006ff */
[----:B------:R-:W2:Y:S02]  /*1a50*/  SYNCS.PHASECHK.TRANS64.TRYWAIT P0, [UR17+0x30], R5 ;  /* 0x00003005ff0075a7 */ /* 0x000ea40008001111 */
[----:B--2---:R-:W-:Y:S05]  /*1a60*/  @!P0 BRA `(.L_x_28) ;  /* 0x0000006800648947 */ /* 0x004fea0003800000 */
.L_x_27:
[----:B------:R2:W-:Y:S01]  /*1a70*/  @!P5 SYNCS.ARRIVE.TRANS64 RZ, [UR17], R3 ;  /* 0x00000003ffffd9a7 */ /* 0x0005e20008000011 */
[----:B------:R-:W-:Y:S04]  /*1a80*/  BSSY.RECONVERGENT B0, `(.L_x_29) ;  /* 0x0000003000007945 */ /* 0x000fe80003800200 */
[----:B------:R-:W-:Y:S05]  /*1a90*/  @P4 BRA `(.L_x_30) ;  /* 0x0000000000044947 */ /* 0x000fea0003800000 */
[----:B------:R-:W-:Y:S05]  /*1aa0*/  BPT.TRAP 0x1 ;  /* 0x000000040000795c */ /* 0x000fea0000300000 */
.L_x_30:
[----:B------:R-:W-:Y:S05]  /*1ab0*/  BSYNC.RECONVERGENT B0 ;  /* 0x0000000000007941 */ /* 0x000fea0003800200 */
.L_x_29:
        /* <DEDUP_REMOVED lines=20> */
[----:B------:R-:W-:Y:S01]  /*1c00*/  UIADD3 UR8, UPT, UPT, UR8, 0x20400, URZ ;  /* 0x0002040008087890 */ /* 0x000fe2000fffe0ff */
[----:B------:R-:W-:Y:S01]  /*1c10*/  UMOV UR9, UR17 ;  /* 0x0000001100097c82 */ /* 0x000fe20008000000 */
[----:B------:R-:W-:Y:S01]  /*1c20*/  UMOV UR10, UR18 ;  /* 0x00000012000a7c82 */ /* 0x000fe20008000000 */
[----:B------:R-:W-:Y:S01]  /*1c30*/  UIADD3 UR24, UPT, UPT, UR24, 0x1, URZ ;  /* 0x0000000118187890 */ /* 0x000fe2000fffe0ff */
[----:B------:R-:W-:-:S03]  /*1c40*/  UMOV UR25, UR6 ;  /* 0x0000000600197c82 */ /* 0x000fc60008000000 */
[----:B------:R1:W-:Y:S01]  /*1c50*/  UTMALDG.3D [UR16], [UR30], desc[UR26] ;  /* 0x00001a101e0075b4 */ /* 0x0003e20008011000 */
[----:B------:R-:W-:Y:S01]  /*1c60*/  UISETP.NE.AND UP0, UPT, UR24, UR21, UPT ;  /* 0x000000151800728c */ /* 0x000fe2000bf05270 */
[----:B------:R1:W-:Y:S08]  /*1c70*/  UTMALDG.3D [UR8], [UR28], desc[UR26] ;  /* 0x00001a081c0075b4 */ /* 0x0003f00008011000 */
[----:B------:R-:W-:Y:S05]  /*1c80*/  BRA.U UP0, `(.L_x_31) ;  /* 0xfffffffd00607547 */ /* 0x000fea000b83ffff */
.L_x_26:
[C---:B-1----:R-:W-:Y:S01]  /*1c90*/  LEA R2, R14.reuse, UR4, 0x3 ;  /* 0x000000040e027c11 */ /* 0x042fe2000f8e18ff */
[----:B------:R-:W-:Y:S01]  /*1ca0*/  NOP ;  /* 0x0000000000007918 */ /* 0x000fe20000000000 */
[----:B--2---:R-:W-:Y:S02]  /*1cb0*/  SHF.L.U32 R3, R13, 0x1f, RZ ;  /* 0x0000001f0d037819 */ /* 0x004fe400000006ff */
[----:B------:R-:W-:Y:S02]  /*1cc0*/  LEA R4, R14, UR4, 0x4 ;  /* 0x000000040e047c11 */ /* 0x000fe4000f8e20ff */
[----:B------:R-:W1:Y:S02]  /*1cd0*/  SYNCS.PHASECHK.TRANS64.TRYWAIT P0, [R2+URZ+0x90], R3 ;  /* 0x00009003020075a7 */ /* 0x000e6400080011ff */
[----:B-1----:R-:W-:Y:S05]  /*1ce0*/  @!P0 BRA `(.L_x_32) ;  /* 0x0000006400dc8947 */ /* 0x002fea0003800000 */
.L_x_111:
[----:B------:R-:W2:Y:S01]  /*1cf0*/  LDS.128 R4, [R4+0x120] ;  /* 0x0001200004047984 */ /* 0x000ea20000000c00 */
[----:B---3--:R-:W-:Y:S01]  /*1d00*/  ISETP.GE.AND P0, PT, R72, 0x1, PT ;  /* 0x000000014800780c */ /* 0x008fe20003f06270 */
[----:B-1----:R-:W-:Y:S01]  /*1d10*/  VIADD R2, R2, 0xa0 ;  /* 0x000000a002027836 */ /* 0x002fe20000000000 */
[----:B------:R-:W-:Y:S01]  /*1d20*/  @!PT LDS RZ, [RZ] ;  /* 0x00000000fffff984 */ /* 0x000fe20000000800 */
[----:B------:R-:W-:Y:S01]  /*1d30*/  @!PT LDS RZ, [RZ] ;  /* 0x00000000fffff984 */ /* 0x000fe20000000800 */
[----:B------:R-:W-:Y:S01]  /*1d40*/  @!PT LDS RZ, [RZ] ;  /* 0x00000000fffff984 */ /* 0x000fe20000000800 */
[----:B------:R-:W-:Y:S01]  /*1d50*/  @!PT LDS RZ, [RZ] ;  /* 0x00000000fffff984 */ /* 0x000fe20000000800 */
[----:B------:R1:W-:Y:S06]  /*1d60*/  MEMBAR.ALL.CTA ;  /* 0x0000000000007992 */ /* 0x0003ec0000008000 */
[----:B-1----:R-:W1:Y:S01]  /*1d70*/  FENCE.VIEW.ASYNC.S ;  /* 0x00000000000073c6 */ /* 0x002e620000000000 */
[----:B------:R-:W-:-:S04]  /*1d80*/  PRMT R2, RZ, 0x654, R2 ;  /* 0x00000654ff027816 */ /* 0x000fc80000000002 */
[----:B-1----:R1:W-:Y:S01]  /*1d90*/  SYNCS.ARRIVE.TRANS64.RED.A1T0 RZ, [R2+URZ], RZ ;  /* 0x000000ff02ff79a7 */ /* 0x0023e200081004ff */
[----:B--2---:R-:W-:-:S13]  /*1da0*/  LOP3.LUT P2, RZ, R6, 0x1, RZ, 0xc0, !PT ;  /* 0x0000000106ff7812 */ /* 0x004fda000784c0ff */
[----:B------:R-:W-:Y:S01]  /*1db0*/  @P2 SHF.R.U32.HI R3, RZ, 0x10, R5 ;  /* 0x00000010ff032819 */ /* 0x000fe20000011605 */
[----:B------:R-:W-:Y:S01]  /*1dc0*/  VOTEU.ANY UP0, P2 ;  /* 0x0000000000ff7886 */ /* 0x000fe20001000100 */
[----:B------:R-:W-:Y:S02]  /*1dd0*/  @P2 MOV R11, R4 ;  /* 0x00000004000b2202 */ /* 0x000fe40000000f00 */
[----:B------:R-:W-:Y:S02]  /*1de0*/  @P2 R2UR.BROADCAST UR8, R3 ;  /* 0x00000000030822ca */ /* 0x000fe400008e0000 */
[----:B------:R-:W-:-:S11]  /*1df0*/  @P2 LOP3.LUT R8, R5, 0xffff, RZ, 0xc0, !PT ;  /* 0x0000ffff05082812 */ /* 0x000fd600078ec0ff */
[----:B------:R-:W-:Y:S01]  /*1e00*/  @UP0 UMOV UR36, UR8 ;  /* 0x0000000800240c82 */ /* 0x000fe20008000000 */
[----:B-1----:R-:W-:Y:S05]  /*1e10*/  @!P0 BRA `(.L_x_33) ;  /* 0x0000000000b88947 */ /* 0x002fea0003800000 */
[----:B------:R-:W4:Y:S01]  /*1e20*/  LDC.64 R4, c[0x0][0xb18] ;  /* 0x0002c600ff047b82 */ /* 0x000f220000000a00 */
[----:B------:R-:W-:-:S07]  /*1e30*/  ISETP.NE.AND P3, PT, R72, 0x1, PT ;  /* 0x000000014800780c */ /* 0x000fce0003f65270 */
[----:B------:R-:W1:Y:S08]  /*1e40*/  LDC.64 R6, c[0x0][0xb10] ;  /* 0x0002c400ff067b82 */ /* 0x000e700000000a00 */
[----:B------:R-:W2:Y:S08]  /*1e50*/  LDC R16, c[0x0][0xb20] ;  /* 0x0002c800ff107b82 */ /* 0x000eb00000000800 */
[----:B------:R-:W3:Y:S01]  /*1e60*/  LDC R18, c[0x0][0xb0c] ;  /* 0x0002c300ff127b82 */ /* 0x000ee20000000800 */
[----:B----4-:R-:W-:Y:S01]  /*1e70*/  IMAD.HI.U32 R17, R0, R5, RZ ;  /* 0x0000000500117227 */ /* 0x010fe200078e00ff */
[----:B------:R-:W-:-:S03]  /*1e80*/  ISETP.NE.AND P0, PT, R4, 0x1, PT ;  /* 0x000000010400780c */ /* 0x000fc60003f05270 */
[----:B------:R-:W-:-:S03]  /*1e90*/  IMAD.HI.U32 R5, R8, R5, RZ ;  /* 0x0000000508057227 */ /* 0x000fc600078e00ff */
[----:B------:R-:W4:Y:S01]  /*1ea0*/  LDC.64 R2, c[0x0][0xb28] ;  /* 0x0002ca00ff027b82 */ /* 0x000f220000000a00 */
[----:B-1----:R-:W-:-:S04]  /*1eb0*/  IMAD.HI.U32 R20, R9, R6, RZ ;  /* 0x0000000609147227 */ /* 0x002fc800078e00ff */
[----:B------:R-:W-:Y:S01]  /*1ec0*/  IMAD.HI.U32 R22, R11, R6, RZ ;  /* 0x000000060b167227 */ /* 0x000fe200078e00ff */
[----:B------:R-:W-:Y:S02]  /*1ed0*/  SHF.R.U32.HI R20, RZ, R7, R20 ;  /* 0x00000007ff147219 */ /* 0x000fe40000011614 */
[-C--:B--2---:R-:W-:Y:S02]  /*1ee0*/  SHF.R.U32.HI R17, RZ, R16.reuse, R17 ;  /* 0x00000010ff117219 */ /* 0x084fe40000011611 */
[----:B------:R-:W-:Y:S02]  /*1ef0*/  SHF.R.U32.HI R5, RZ, R16, R5 ;  /* 0x00000010ff057219 */ /* 0x000fe40000011605 */
[----:B------:R-:W-:Y:S02]  /*1f00*/  SEL R17, R0, R17, !P0 ;  /* 0x0000001100117207 */ /* 0x000fe40004000000 */
[----:B------:R-:W-:Y:S02]  /*1f10*/  SHF.R.U32.HI R22, RZ, R7, R22 ;  /* 0x00000007ff167219 */ /* 0x000fe40000011616 */
[----:B---3--:R-:W-:-:S02]  /*1f20*/  ISETP.NE.AND P1, PT, R18, 0x1, PT ;  /* 0x000000011200780c */ /* 0x008fc40003f25270 */
[----:B------:R-:W-:Y:S02]  /*1f30*/  SEL R5, R8, R5, !P0 ;  /* 0x0000000508057207 */ /* 0x000fe40004000000 */
[----:B------:R-:W-:Y:S02]  /*1f40*/  SEL R19, R9, R20, !P1 ;  /* 0x0000001409137207 */ /* 0x000fe40004800000 */
[----:B------:R-:W-:Y:S01]  /*1f50*/  SEL R7, R11, R22, !P1 ;  /* 0x000000160b077207 */ /* 0x000fe20004800000 */
[----:B----4-:R-:W-:-:S04]  /*1f60*/  IMAD.HI.U32 R20, R17, R2, RZ ;  /* 0x0000000211147227 */ /* 0x010fc800078e00ff */
[----:B------:R-:W-:Y:S01]  /*1f70*/  IMAD.HI.U32 R6, R19, R2, RZ ;  /* 0x0000000213067227 */ /* 0x000fe200078e00ff */
[----:B------:R-:W-:-:S04]  /*1f80*/  @P3 SHF.R.U32.HI R17, RZ, R3, R20 ;  /* 0x00000003ff113219 */ /* 0x000fc80000011614 */
[----:B------:R-:W-:Y:S01]  /*1f90*/  @P3 SHF.R.U32.HI R19, RZ, R3, R6 ;  /* 0x00000003ff133219 */ /* 0x000fe20000011606 */
[----:B------:R-:W-:-:S04]  /*1fa0*/  IMAD R17, R72, R17, RZ ;  /* 0x0000001148117224 */ /* 0x000fc800078e02ff */
[----:B------:R-:W-:Y:S01]  /*1fb0*/  IMAD R6, R72, R19, RZ ;  /* 0x0000001348067224 */ /* 0x000fe200078e02ff */
[C---:B------:R-:W-:Y:S02]  /*1fc0*/  ISETP.GE.AND P0, PT, R5.reuse, R17, PT ;  /* 0x000000110500720c */ /* 0x040fe40003f06270 */
[----:B------:R-:W-:Y:S02]  /*1fd0*/  IADD3 R17, PT, PT, -R5, RZ, RZ ;  /* 0x000000ff05117210 */ /* 0x000fe40007ffe1ff */
[----:B------:R-:W-:Y:S01]  /*1fe0*/  ISETP.GE.OR P0, PT, R7, R6, P0 ;  /* 0x000000060700720c */ /* 0x000fe20000706670 */
[----:B------:R-:W-:-:S04]  /*1ff0*/  IMAD.HI.U32 R6, R5, R2, RZ ;  /* 0x0000000205067227 */ /* 0x000fc800078e00ff */
[----:B------:R-:W-:Y:S01]  /*2000*/  IMAD R8, R4, R17, R8 ;  /* 0x0000001104087224 */ /* 0x000fe200078e0208 */
[----:B------:R-:W-:-:S04]  /*2010*/  SHF.R.U32.HI R6, RZ, R3, R6 ;  /* 0x00000003ff067219 */ /* 0x000fc80000011606 */
[----:B------:R-:W-:-:S03]  /*2020*/  SEL R6, R5, R6, !P3 ;  /* 0x0000000605067207 */ /* 0x000fc60005800000 */
[----:B------:R-:W-:-:S04]  /*2030*/  @!P0 IMAD.HI.U32 R16, R7, R2, RZ ;  /* 0x0000000207108227 */ /* 0x000fc800078e00ff */
[----:B------:R-:W-:Y:S01]  /*2040*/  IMAD.MOV R2, RZ, RZ, -R6 ;  /* 0x000000ffff027224 */ /* 0x000fe200078e0a06 */
[----:B------:R-:W-:-:S03]  /*2050*/  @!P0 SHF.R.U32.HI R16, RZ, R3, R16 ;  /* 0x00000003ff108219 */ /* 0x000fc60000011610 */
[----:B------:R-:W-:Y:S01]  /*2060*/  IMAD R2, R72, R2, R5 ;  /* 0x0000000248027224 */ /* 0x000fe200078e0205 */
        /* <DEDUP_REMOVED lines=9> */
.L_x_33:
[----:B------:R-:W1:Y:S02]  /*2100*/  LDCU UR8, c[0x0][0xb30] ;  /* 0x00016600ff0877ac */ /* 0x000e640008000800 */
[----:B-1----:R-:W-:-:S09]  /*2110*/  UISETP.NE.AND UP0, UPT, UR8, 0x1, UPT ;  /* 0x000000010800788c */ /* 0x002fd2000bf05270 */
[----:B------:R-:W-:Y:S05]  /*2120*/  BRA.U UP0, `(.L_x_34) ;  /* 0x0000000100407547 */ /* 0x000fea000b800000 */
[----:B------:R-:W1:Y:S08]  /*2130*/  LDC.64 R4, c[0x0][0xb10] ;  /* 0x0002c400ff047b82 */ /* 0x000e700000000a00 */
[----:B------:R-:W2:Y:S08]  /*2140*/  LDC.64 R2, c[0x0][0xb18] ;  /* 0x0002c600ff027b82 */ /* 0x000eb00000000a00 */
[----:B------:R-:W3:Y:S08]  /*2150*/  LDC R6, c[0x0][0xb20] ;  /* 0x0002c800ff067b82 */ /* 0x000ef00000000800 */
[----:B------:R-:W4:Y:S01]  /*2160*/  LDC R16, c[0x0][0xb0c] ;  /* 0x0002c300ff107b82 */ /* 0x000f220000000800 */
[----:B-1----:R-:W-:-:S05]  /*2170*/  IMAD.HI.U32 R4, R11, R4, RZ ;  /* 0x000000040b047227 */ /* 0x002fca00078e00ff */
[----:B------:R-:W-:Y:S01]  /*2180*/  SHF.R.U32.HI R4, RZ, R5, R4 ;  /* 0x00000005ff047219 */ /* 0x000fe20000011604 */
[----:B--2---:R-:W-:Y:S01]  /*2190*/  IMAD.HI.U32 R3, R8, R3, RZ ;  /* 0x0000000308037227 */ /* 0x004fe200078e00ff */
[----:B------:R-:W-:-:S04]  /*21a0*/  ISETP.NE.AND P0, PT, R2, 0x1, PT ;  /* 0x000000010200780c */ /* 0x000fc80003f05270 */
[----:B---3--:R-:W-:-:S04]  /*21b0*/  SHF.R.U32.HI R3, RZ, R6, R3 ;  /* 0x00000006ff037219 */ /* 0x008fc80000011603 */
[----:B------:R-:W-:Y:S02]  /*21c0*/  SEL R3, R8, R3, !P0 ;  /* 0x0000000308037207 */ /* 0x000fe40004000000 */
[----:B----4-:R-:W-:-:S04]  /*21d0*/  ISETP.NE.AND P1, PT, R16, 0x1, PT ;  /* 0x000000011000780c */ /* 0x010fc80003f25270 */
[----:B------:R-:W-:-:S05]  /*21e0*/  SEL R4, R11, R4, !P1 ;  /* 0x000000040b047207 */ /* 0x000fca0004800000 */
[----:B------:R-:W-:Y:S02]  /*21f0*/  IMAD.IADD R5, R3, 0x1, -R4 ;  /* 0x0000000103057824 */ /* 0x000fe400078e0a04 */
[----:B------:R-:W-:Y:S02]  /*2200*/  IMAD.IADD R3, R4, 0x1, -R3 ;  /* 0x0000000104037824 */ /* 0x000fe400078e0a03 */
[----:B------:R-:W-:Y:S02]  /*2210*/  IMAD R11, R5, R16, R11 ;  /* 0x00000010050b7224 */ /* 0x000fe400078e020b */
[----:B------:R-:W-:-:S07]  /*2220*/  IMAD R8, R3, R2, R8 ;  /* 0x0000000203087224 */ /* 0x000fce00078e0208 */
.L_x_34:
[----:B------:R-:W-:Y:S01]  /*2230*/  VIADD R14, R14, 0x1 ;  /* 0x000000010e0e7836 */ /* 0x000fe20000000000 */
[----:B------:R-:W-:Y:S01]  /*2240*/  PLOP3.LUT P1, PT, PT, PT, PT, 0x80, 0x8 ;  /* 0x000000000008781c */ /* 0x000fe20003f2f070 */
[----:B------:R-:W-:Y:S02]  /*2250*/  IMAD.IADD R21, R11, 0x1, R170 ;  /* 0x000000010b157824 */ /* 0x000fe400078e02aa */
[----:B------:R-:W-:Y:S01]  /*2260*/  IMAD.IADD R20, R8, 0x1, R147 ;  /* 0x0000000108147824 */ /* 0x000fe200078e0293 */
[----:B------:R-:W-:-:S04]  /*2270*/  ISETP.NE.AND P0, PT, R14, 0x2, PT ;  /* 0x000000020e00780c */ /* 0x000fc80003f05270 */
[----:B------:R-:W-:Y:S02]  /*2280*/  SEL R2, RZ, 0x1, P0 ;  /* 0x00000001ff027807 */ /* 0x000fe40000000000 */
[----:B------:R-:W-:Y:S02]  /*2290*/  SEL R14, R14, RZ, P0 ;  /* 0x000000ff0e0e7207 */ /* 0x000fe40000000000 */
[----:B------:R-:W-:Y:S01]  /*22a0*/  LOP3.LUT R13, R13, R2, RZ, 0x3c, !PT ;  /* 0x000000020d0d7212 */ /* 0x000fe200078e3cff */
[----:B------:R-:W-:Y:S06]  /*22b0*/  @P2 BRA `(.L_x_35) ;  /* 0xfffffff000a02947 */ /* 0x000fec000383ffff */
[----:B------:R-:W-:Y:S01]  /*22c0*/  UIADD3 UR4, UPT, UPT, UR4, 0x30, URZ ;  /* 0x0000003004047890 */ /* 0x000fe2000fffe0ff */
[----:B------:R-:W-:-:S03]  /*22d0*/  SHF.L.U32 R3, R15, 0x1f, RZ ;  /* 0x0000001f0f037819 */ /* 0x000fc600000006ff */
[----:B------:R-:W-:-:S09]  /*22e0*/  ULEA UR5, UR6, UR4, 0x3 ;  /* 0x0000000406057291 */ /* 0x000fd2000f8e18ff */
[----:B------:R-:W1:Y:S02]  /*22f0*/  SYNCS.PHASECHK.TRANS64.TRYWAIT P0, [UR5], R3 ;  /* 0x00000003ff0075a7 */ /* 0x000e640008001105 */
[----:B-1----:R-:W-:Y:S05]  /*2300*/  @!P0 BRA `(.L_x_36) ;  /* 0x0000006000688947 */ /* 0x002fea0003800000 */
.L_x_113:
[----:B------:R-:W-:-:S04]  /*2310*/  UIADD3 UR6, UPT, UPT, UR6, 0x1, URZ ;  /* 0x0000000106067890 */ /* 0x000fc8000fffe0ff */
[----:B------:R-:W-:-:S04]  /*2320*/  UISETP.NE.AND UP0, UPT, UR6, 0x6, UPT ;  /* 0x000000060600788c */ /* 0x000fc8000bf05270 */
[----:B------:R-:W-:Y:S02]  /*2330*/  USEL UR7, URZ, 0x1, UP0 ;  /* 0x00000001ff077887 */ /* 0x000fe40008000000 */
[----:B------:R-:W-:-:S04]  /*2340*/  USEL UR6, UR6, URZ, UP0 ;  /* 0x000000ff06067287 */ /* 0x000fc80008000000 */
[----:B------:R-:W-:Y:S01]  /*2350*/  ULEA UR5, UR6, UR4, 0x3 ;  /* 0x0000000406057291 */ /* 0x000fe2000f8e18ff */
[----:B------:R-:W-:-:S04]  /*2360*/  LOP3.LUT R2, R15, UR7, RZ, 0x3c, !PT ;  /* 0x000000070f027c12 */ /* 0x000fc8000f8e3cff */
[----:B-1----:R-:W-:-:S04]  /*2370*/  SHF.L.U32 R3, R2, 0x1f, RZ ;  /* 0x0000001f02037819 */ /* 0x002fc800000006ff */
[----:B------:R-:W1:Y:S02]  /*2380*/  SYNCS.PHASECHK.TRANS64.TRYWAIT P0, [UR5], R3 ;  /* 0x00000003ff0075a7 */ /* 0x000e640008001105 */
[----:B-1----:R-:W-:Y:S05]  /*2390*/  @!P0 BRA `(.L_x_37) ;  /* 0x00000060005c8947 */ /* 0x002fea0003800000 */
.L_x_115:
        /* <DEDUP_REMOVED lines=9> */
.L_x_117:
        /* <DEDUP_REMOVED lines=9> */
.L_x_119:
        /* <DEDUP_REMOVED lines=9> */
.L_x_121:
[----:B------:R-:W-:-:S04]  /*2550*/  UIADD3 UR6, UPT, UPT, UR6, 0x1, URZ ;  /* 0x0000000106067890 */ /* 0x000fc8000fffe0ff */
[----:B------:R-:W-:-:S04]  /*2560*/  UISETP.NE.AND UP0, UPT, UR6, 0x6, UPT ;  /* 0x000000060600788c */ /* 0x000fc8000bf05270 */
[----:B------:R-:W-:Y:S02]  /*2570*/  USEL UR5, URZ, 0x1, UP0 ;  /* 0x00000001ff057887 */ /* 0x000fe40008000000 */
[----:B------:R-:W-:-:S04]  /*2580*/  USEL UR6, UR6, URZ, UP0 ;  /* 0x000000ff06067287 */ /* 0x000fc80008000000 */
[----:B------:R-:W-:Y:S01]  /*2590*/  ULEA UR6, UR6, UR4, 0x3 ;  /* 0x0000000406067291 */ /* 0x000fe2000f8e18ff */
[----:B-1----:R-:W-:-:S04]  /*25a0*/  LOP3.LUT R3, R2, UR5, RZ, 0x3c, !PT ;  /* 0x0000000502037c12 */ /* 0x002fc8000f8e3cff */
[----:B------:R-:W-:Y:S01]  /*25b0*/  SHF.L.U32 R3, R3, 0x1f, RZ ;  /* 0x0000001f03037819 */ /* 0x000fe200000006ff */
[----:B----4-:R-:W-:-:S07]  /*25c0*/  IMAD.U32 R0, RZ, RZ, UR6 ;  /* 0x00000006ff007e24 */ /* 0x010fce000f8e00ff */
.L_x_41:
[----:B-1----:R1:W2:Y:S02]  /*25d0*/  SYNCS.PHASECHK.TRANS64.TRYWAIT P0, [R0+URZ], R3 ;  /* 0x00000003000075a7 */ /* 0x0022a400080011ff */
[----:B--2---:R-:W-:Y:S05]  /*25e0*/  @!P0 NANOSLEEP.SYNCS 0x989680 ;  /* 0x009896800000895d */ /* 0x004fea0003900000 */
[----:B------:R-:W2:Y:S02]  /*25f0*/  @!P0 SYNCS.PHASECHK.TRANS64 P0, [R0+URZ], R3 ;  /* 0x00000003000085a7 */ /* 0x000ea400080010ff */
[----:B--2---:R-:W-:Y:S05]  /*2600*/  @P0 EXIT ;  /* 0x000000000000094d */ /* 0x004fea0003800000 */
[----:B------:R-:W-:Y:S05]  /*2610*/  BRA `(.L_x_41) ;  /* 0xfffffffc00ec7947 */ /* 0x000fea000383ffff */
.L_x_17:
[----:B------:R-:W-:-:S04]  /*2620*/  UISETP.NE.AND UP1, UPT, UR37, URZ, UPT ;  /* 0x000000ff2500728c */ /* 0x000fc8000bf25270 */
[----:B------:R-:W-:-:S09]  /*2630*/  UISETP.NE.OR UP1, UPT, UR8, 0x1, UP1 ;  /* 0x000000010800788c */ /* 0x000fd20008f25670 */
[----:B------:R-:W-:Y:S05]  /*2640*/  BRA.U UP1, `(.L_x_42) ;  /* 0x0000000501487547 */ /* 0x000fea000b800000 */
[----:B------:R-:W-:Y:S01]  /*2650*/  ISETP.NE.AND P2, PT, R2, RZ, PT ;  /* 0x000000ff0200720c */ /* 0x000fe20003f45270 */
[----:B------:R-:W-:Y:S01]  /*2660*/  IMAD.MOV.U32 R12, RZ, RZ, 0x1 ;  /* 0x00000001ff0c7424 */ /* 0x000fe200078e00ff */
[----:B------:R-:W-:Y:S02]  /*2670*/  CS2R R10, SRZ ;  /* 0x00000000000a7805 */ /* 0x000fe4000001ff00 */
[----:B------:R-:W-:Y:S01]  /*2680*/  CS2R R8, SRZ ;  /* 0x0000000000087805 */ /* 0x000fe2000001ff00 */
[----:B------:R-:W-:Y:S01]  /*2690*/  UMOV UR4, 0x400 ;  /* 0x0000040000047882 */ /* 0x000fe20000000000 */
[----:B------:R-:W-:Y:S01]  /*26a0*/  UMOV UR6, URZ ;  /* 0x000000ff00067c82 */ /* 0x000fe20008000000 */
[----:B------:R-:W-:-:S12]  /*26b0*/  ULEA UR37, UR37, UR4, 0x18 ;  /* 0x0000000425257291 */ /* 0x000fd8000f8ec0ff */
.L_x_46:
[----:B------:R-:W-:Y:S02]  /*26c0*/  LEA R0, R8, UR37, 0x3 ;  /* 0x0000002508007c11 */ /* 0x000fe4000f8e18ff */
[----:B------:R-:W-:-:S03]  /*26d0*/  SHF.L.U32 R5, R9, 0x1f, RZ ;  /* 0x0000001f09057819 */ /* 0x000fc600000006ff */
[----:B------:R-:W-:Y:S01]  /*26e0*/  VIADD R4, R0, 0x100 ;  /* 0x0000010000047836 */ /* 0x000fe20000000000 */
[----:B------:R-:W1:Y:S02]  /*26f0*/  SYNCS.PHASECHK.TRANS64.TRYWAIT P0, [R0+URZ+0xf0], R5 ;  /* 0x0000f005000075a7 */ /* 0x000e6400080011ff */
[----:B-1----:R-:W-:Y:S05]  /*2700*/  @!P0 BRA `(.L_x_43) ;  /* 0x0000005c00e08947 */ /* 0x002fea0003800000 */
.L_x_122:
[----:B------:R-:W-:Y:S01]  /*2710*/  ULEA UR5, UR6, UR37, 0x3 ;  /* 0x0000002506057291 */ /* 0x000fe2000f8e18ff */
[----:B------:R-:W-:Y:S02]  /*2720*/  PRMT R4, RZ, 0x654, R4 ;  /* 0x00000654ff047816 */ /* 0x000fe40000000004 */
[----:B-1----:R-:W-:Y:S01]  /*2730*/  SHF.L.U32 R5, R12, 0x1f, RZ ;  /* 0x0000001f0c057819 */ /* 0x002fe200000006ff */
[----:B------:R-:W-:Y:S01]  /*2740*/  UIADD3 UR4, UPT, UPT, UR5, 0x90, URZ ;  /* 0x0000009005047890 */ /* 0x000fe2000fffe0ff */
[----:B------:R1:W-:Y:S05]  /*2750*/  SYNCS.ARRIVE.TRANS64.RED.A1T0 RZ, [R4+URZ], RZ ;  /* 0x000000ff04ff79a7 */ /* 0x0003ea00081004ff */
[----:B------:R-:W-:Y:S01]  /*2760*/  IMAD.U32 R7, RZ, RZ, UR4 ;  /* 0x00000004ff077e24 */ /* 0x000fe2000f8e00ff */
[----:B------:R-:W2:Y:S04]  /*2770*/  SYNCS.PHASECHK.TRANS64.TRYWAIT P0, [UR5+0xa0], R5 ;  /* 0x0000a005ff0075a7 */ /* 0x000ea80008001105 */
[----:B------:R-:W-:Y:S01]  /*2780*/  PRMT R6, R2, 0x654, R7 ;  /* 0x0000065402067816 */ /* 0x000fe20000000007 */
[----:B-1----:R-:W-:Y:S01]  /*2790*/  @!P2 IMAD.MOV.U32 R4, RZ, RZ, 0x10 ;  /* 0x00000010ff04a424 */ /* 0x002fe200078e00ff */
[----:B--2---:R-:W-:Y:S06]  /*27a0*/  @!P0 BRA `(.L_x_44) ;  /* 0x0000005c00cc8947 */ /* 0x004fec0003800000 */
.L_x_124:
[----:B------:R-:W-:Y:S01]  /*27b0*/  ULEA UR4, UR6, UR37, 0x4 ;  /* 0x0000002506047291 */ /* 0x000fe2000f8e20ff */
[----:B------:R-:W-:Y:S01]  /*27c0*/  SEL R3, R6, R3, !P2 ;  /* 0x0000000306037207 */ /* 0x000fe20005000000 */
[----:B------:R-:W-:Y:S01]  /*27d0*/  UIADD3 UR5, UPT, UPT, UR5, 0x90, URZ ;  /* 0x0000009005057890 */ /* 0x000fe2000fffe0ff */
[----:B-1----:R-:W-:Y:S01]  /*27e0*/  LEA R0, R11, UR37, 0x3 ;  /* 0x000000250b007c11 */ /* 0x002fe2000f8e18ff */
[----:B------:R-:W-:Y:S01]  /*27f0*/  UIADD3 UR4, UPT, UPT, UR4, 0x120, URZ ;  /* 0x0000012004047890 */ /* 0x000fe2000fffe0ff */
[----:B------:R-:W-:Y:S01]  /*2800*/  SHF.L.U32 R5, R10, 0x1f, RZ ;  /* 0x0000001f0a057819 */ /* 0x000fe200000006ff */
[----:B------:R1:W-:Y:S01]  /*2810*/  @!P2 SYNCS.ARRIVE.TRANS64.RED RZ, [R3+URZ], R4 ;  /* 0x0000000403ffa9a7 */ /* 0x0003e200080004ff */
[----:B------:R-:W-:Y:S01]  /*2820*/  UIADD3 UR6, UPT, UPT, UR6, 0x1, URZ ;  /* 0x0000000106067890 */ /* 0x000fe2000fffe0ff */
[----:B------:R-:W-:-:S03]  /*2830*/  VIADD R8, R8, 0x1 ;  /* 0x0000000108087836 */ /* 0x000fc60000000000 */
[----:B------:R-:W-:Y:S02]  /*2840*/  UISETP.NE.AND UP0, UPT, UR6, 0x2, UPT ;  /* 0x000000020600788c */ /* 0x000fe4000bf05270 */
[----:B------:R-:W-:Y:S06]  /*2850*/  UGETNEXTWORKID.BROADCAST [UR4], [UR5] ;  /* 0x00000000040073ca */ /* 0x000fec0008000100 */
[----:B------:R-:W-:Y:S01]  /*2860*/  USEL UR4, URZ, 0x1, UP0 ;  /* 0x00000001ff047887 */ /* 0x000fe20008000000 */
[----:B------:R-:W-:Y:S01]  /*2870*/  ISETP.NE.AND P0, PT, R8, 0x2, PT ;  /* 0x000000020800780c */ /* 0x000fe20003f05270 */
[----:B------:R-:W-:Y:S01]  /*2880*/  USEL UR6, UR6, URZ, UP0 ;  /* 0x000000ff06067287 */ /* 0x000fe20008000000 */
[----:B------:R-:W2:Y:S03]  /*2890*/  SYNCS.PHASECHK.TRANS64.TRYWAIT P1, [R0+URZ+0x90], R5 ;  /* 0x00009005000075a7 */ /* 0x000ea600080211ff */
[----:B------:R-:W-:Y:S01]  /*28a0*/  LOP3.LUT R12, R12, UR4, RZ, 0x3c, !PT ;  /* 0x000000040c0c7c12 */ /* 0x000fe2000f8e3cff */
[----:B-12---:R-:W-:Y:S07]  /*28b0*/  @!P1 BRA `(.L_x_45) ;  /* 0x0000005c00a09947 */ /* 0x006fee0003800000 */
.L_x_125:
[C---:B------:R-:W-:Y:S01]  /*28c0*/  LEA R4, R11.reuse, UR37, 0x4 ;  /* 0x000000250b047c11 */ /* 0x040fe2000f8e20ff */
[----:B-1----:R-:W-:Y:S01]  /*28d0*/  VIADD R0, R0, 0xa0 ;  /* 0x000000a000007836 */ /* 0x002fe20000000000 */
[----:B------:R-:W-:Y:S01]  /*28e0*/  SEL R8, R8, RZ, P0 ;  /* 0x000000ff08087207 */ /* 0x000fe20000000000 */
[----:B------:R-:W-:-:S03]  /*28f0*/  VIADD R11, R11, 0x1 ;  /* 0x000000010b0b7836 */ /* 0x000fc60000000000 */
[----:B------:R-:W1:Y:S01]  /*2900*/  LDS.128 R4, [R4+0x120] ;  /* 0x0001200004047984 */ /* 0x000e620000000c00 */
[----:B------:R-:W-:Y:S02]  /*2910*/  PRMT R0, RZ, 0x654, R0 ;  /* 0x00000654ff007816 */ /* 0x000fe40000000000 */
[C---:B------:R-:W-:Y:S01]  /*2920*/  ISETP.NE.AND P1, PT, R11.reuse, 0x2, PT ;  /* 0x000000020b00780c */ /* 0x040fe20003f25270 */
[----:B------:R-:W-:Y:S01]  /*2930*/  @!PT LDS RZ, [RZ] ;  /* 0x00000000fffff984 */ /* 0x000fe20000000800 */
[----:B------:R-:W-:Y:S01]  /*2940*/  @!PT LDS RZ, [RZ] ;  /* 0x00000000fffff984 */ /* 0x000fe20000000800 */
[----:B------:R-:W-:Y:S01]  /*2950*/  @!PT LDS RZ, [RZ] ;  /* 0x00000000fffff984 */ /* 0x000fe20000000800 */
[----:B------:R-:W-:Y:S01]  /*2960*/  @!PT LDS RZ, [RZ] ;  /* 0x00000000fffff984 */ /* 0x000fe20000000800 */
[----:B------:R2:W-:Y:S06]  /*2970*/  MEMBAR.ALL.CTA ;  /* 0x0000000000007992 */ /* 0x0005ec0000008000 */
[----:B--2---:R-:W2:Y:S01]  /*2980*/  FENCE.VIEW.ASYNC.S ;  /* 0x00000000000073c6 */ /* 0x004ea20000000000 */
[----:B------:R-:W-:Y:S01]  /*2990*/  SEL R11, R11, RZ, P1 ;  /* 0x000000ff0b0b7207 */ /* 0x000fe20000800000 */
[----:B--2---:R2:W-:Y:S01]  /*29a0*/  SYNCS.ARRIVE.TRANS64.RED.A1T0 RZ, [R0+URZ], RZ ;  /* 0x000000ff00ff79a7 */ /* 0x0045e200081004ff */
[----:B-1----:R-:W-:-:S02]  /*29b0*/  LOP3.LUT P3, RZ, R6, 0x1, RZ, 0xc0, !PT ;  /* 0x0000000106ff7812 */ /* 0x002fc4000786c0ff */
[----:B------:R-:W-:-:S04]  /*29c0*/  SEL R5, RZ, 0x1, P1 ;  /* 0x00000001ff057807 */ /* 0x000fc80000800000 */
[----:B------:R-:W-:Y:S02]  /*29d0*/  LOP3.LUT R10, R10, R5, RZ, 0x3c, !PT ;  /* 0x000000050a0a7212 */ /* 0x000fe400078e3cff */
[----:B--2---:R-:W-:-:S04]  /*29e0*/  SEL R0, RZ, 0x1, P0 ;  /* 0x00000001ff007807 */ /* 0x004fc80000000000 */
[----:B------:R-:W-:Y:S01]  /*29f0*/  LOP3.LUT R9, R9, R0, RZ, 0x3c, !PT ;  /* 0x0000000009097212 */ /* 0x000fe200078e3cff */
[----:B------:R-:W-:Y:S06]  /*2a00*/  @P3 BRA `(.L_x_46) ;  /* 0xfffffffc002c3947 */ /* 0x000fec000383ffff */
[----:B------:R-:W-:Y:S01]  /*2a10*/  ULEA UR5, UR6, UR37, 0x3 ;  /* 0x0000002506057291 */ /* 0x000fe2000f8e18ff */
[----:B------:R-:W-:-:S08]  /*2a20*/  SHF.L.U32 R3, R12, 0x1f, RZ ;  /* 0x0000001f0c037819 */ /* 0x000fd000000006ff */
[----:B------:R-:W1:Y:S02]  /*2a30*/  SYNCS.PHASECHK.TRANS64 P0, [UR5+0xa0], R3 ;  /* 0x0000a003ff0075a7 */ /* 0x000e640008001005 */
[----:B-1----:R-:W-:Y:S05]  /*2a40*/  @P0 BRA `(.L_x_47) ;  /* 0x0000000000080947 */ /* 0x002fea0003800000 */
[----:B------:R-:W1:Y:S02]  /*2a50*/  SYNCS.PHASECHK.TRANS64.TRYWAIT P0, [UR5+0xa0], R3 ;  /* 0x0000a003ff0075a7 */ /* 0x000e640008001105 */
[----:B-1----:R-:W-:Y:S05]  /*2a60*/  @!P0 BRA `(.L_x_48) ;  /* 0x0000005c00488947 */ /* 0x002fea0003800000 */
.L_x_47:
[----:B------:R-:W-:-:S04]  /*2a70*/  UIADD3 UR4, UPT, UPT, UR6, 0x1, URZ ;  /* 0x0000000106047890 */ /* 0x000fc8000fffe0ff */
[----:B------:R-:W-:-:S04]  /*2a80*/  UISETP.NE.AND UP0, UPT, UR4, 0x2, UPT ;  /* 0x000000020400788c */ /* 0x000fc8000bf05270 */
[----:B------:R-:W-:Y:S02]  /*2a90*/  USEL UR7, URZ, 0x1, UP0 ;  /* 0x00000001ff077887 */ /* 0x000fe40008000000 */
[----:B------:R-:W-:-:S04]  /*2aa0*/  USEL UR4, UR4, URZ, UP0 ;  /* 0x000000ff04047287 */ /* 0x000fc80008000000 */
[----:B------:R-:W-:Y:S01]  /*2ab0*/  ULEA UR4, UR4, UR37, 0x3 ;  /* 0x0000002504047291 */ /* 0x000fe2000f8e18ff */
[----:B-1----:R-:W-:-:S04]  /*2ac0*/  LOP3.LUT R3, R12, UR7, RZ, 0x3c, !PT ;  /* 0x000000070c037c12 */ /* 0x002fc8000f8e3cff */
[----:B------:R-:W-:-:S04]  /*2ad0*/  SHF.L.U32 R0, R3, 0x1f, RZ ;  /* 0x0000001f03007819 */ /* 0x000fc800000006ff */
[----:B------:R-:W1:Y:S02]  /*2ae0*/  SYNCS.PHASECHK.TRANS64 P0, [UR4+0xa0], R0 ;  /* 0x0000a000ff0075a7 */ /* 0x000e640008001004 */
[----:B-1----:R-:W-:Y:S05]  /*2af0*/  @P0 EXIT ;  /* 0x000000000000094d */ /* 0x002fea0003800000 */
[----:B------:R-:W-:Y:S02]  /*2b00*/  SHF.L.U32 R3, R3, 0x1f, RZ ;  /* 0x0000001f03037819 */ /* 0x000fe400000006ff */
[----:B------:R-:W-:-:S07]  /*2b10*/  MOV R0, UR4 ;  /* 0x0000000400007c02 */ /* 0x000fce0008000f00 */
.L_x_49:
[----:B-1----:R1:W2:Y:S02]  /*2b20*/  SYNCS.PHASECHK.TRANS64.TRYWAIT P0, [R0+URZ+0xa0], R3 ;  /* 0x0000a003000075a7 */ /* 0x0022a400080011ff */
[----:B--2---:R-:W-:Y:S05]  /*2b30*/  @!P0 NANOSLEEP.SYNCS 0x989680 ;  /* 0x009896800000895d */ /* 0x004fea0003900000 */
[----:B------:R-:W2:Y:S02]  /*2b40*/  @!P0 SYNCS.PHASECHK.TRANS64 P0, [R0+URZ+0xa0], R3 ;  /* 0x0000a003000085a7 */ /* 0x000ea400080010ff */
[----:B--2---:R-:W-:Y:S05]  /*2b50*/  @P0 EXIT ;  /* 0x000000000000094d */ /* 0x004fea0003800000 */
[----:B------:R-:W-:Y:S05]  /*2b60*/  BRA `(.L_x_49) ;  /* 0xfffffffc00ec7947 */ /* 0x000fea000383ffff */
.L_x_42:
[----:B------:R-:W-:-:S09]  /*2b70*/  UISETP.NE.AND UP1, UPT, UR8, URZ, UPT ;  /* 0x000000ff0800728c */ /* 0x000fd2000bf25270 */
[----:B------:R-:W-:Y:S05]  /*2b80*/  BRA.U UP1, `(.L_x_50) ;  /* 0x0000000d01b47547 */ /* 0x000fea000b800000 */
[----:B------:R-:W-:Y:S01]  /*2b90*/  UMOV UR4, 0x40 ;  /* 0x0000004000047882 */ /* 0x000fe20000000000 */
[----:B------:R-:W-:Y:S01]  /*2ba0*/  NOP ;  /* 0x0000000000007918 */ /* 0x000fe20000000000 */
[----:B------:R-:W-:Y:S01]  /*2bb0*/  ULEA UR4, UR37, UR4, 0x18 ;  /* 0x0000000425047291 */ /* 0x000fe2000f8ec0ff */
[----:B------:R-:W-:Y:S02]  /*2bc0*/  UMOV UR5, 0x400 ;  /* 0x0000040000057882 */ /* 0x000fe40000000000 */
[----:B------:R-:W-:-:S06]  /*2bd0*/  ULEA UR37, UR37, UR5, 0x18 ;  /* 0x0000000525257291 */ /* 0x000fcc000f8ec0ff */
[----:B------:R-:W1:Y:S02]  /*2be0*/  LDS.U8 R0, [UR4+0x1c] ;  /* 0x00001c04ff007984 */ /* 0x000e640008000000 */
[----:B-1----:R-:W-:-:S13]  /*2bf0*/  ISETP.NE.AND P0, PT, R0, RZ, PT ;  /* 0x000000ff0000720c */ /* 0x002fda0003f05270 */
[----:B------:R-:W-:Y:S05]  /*2c00*/  @P0 BRA `(.L_x_51) ;  /* 0x0000000000580947 */ /* 0x000fea0003800000 */
[----:B------:R-:W-:-:S13]  /*2c10*/  ELECT P0, URZ, PT ;  /* 0x0000000000ff782f */ /* 0x000fda0003800000 */
[----:B------:R-:W-:Y:S05]  /*2c20*/  @!P0 BRA `(.L_x_52) ;  /* 0x0000000000608947 */ /* 0x000fea0003800000 */
[----:B------:R-:W-:Y:S01]  /*2c30*/  UMOV UR5, 0x10 ;  /* 0x0000001000057882 */ /* 0x000fe20000000000 */
[----:B------:R-:W-:Y:S01]  /*2c40*/  HFMA2 R0, -RZ, RZ, 0, 5.9604644775390625e-08 ;  /* 0x00000001ff007431 */ /* 0x000fe200000001ff */
[----:B------:R-:W-:-:S03]  /*2c50*/  MOV R2, 0xffff ;  /* 0x0000ffff00027802 */ /* 0x000fc60000000f00 */
[----:B------:R-:W-:Y:S04]  /*2c60*/  DEPBAR.LE SB1, 0x36 ;  /* 0x00009d800000791a */ /* 0x000fe80000000000 */
[----:B------:R-:W1:Y:S02]  /*2c70*/  UTCATOMSWS.FIND_AND_SET.ALIGN UP0, UR5, UR5 ;  /* 0x00000005000575e3 */ /* 0x000e640008000800 */
[----:B-1----:R-:W-:Y:S01]  /*2c80*/  MOV R3, UR5 ;  /* 0x0000000500037c02 */ /* 0x002fe20008000f00 */
[----:B------:R-:W-:Y:S06]  /*2c90*/  BRA.U UP0, `(.L_x_53) ;  /* 0x0000000100187547 */ /* 0x000fec000b800000 */
.L_x_54:
[----:B------:R-:W-:Y:S05]  /*2ca0*/  NANOSLEEP 0x64 ;  /* 0x000000640000795d */ /* 0x000fea0003800000 */
[----:B------:R-:W-:-:S05]  /*2cb0*/  UMOV UR5, 0x10 ;  /* 0x0000001000057882 */ /* 0x000fca0000000000 */
[----:B------:R-:W-:Y:S04]  /*2cc0*/  DEPBAR.LE SB1, 0x36 ;  /* 0x00009d800000791a */ /* 0x000fe80000000000 */
[----:B------:R-:W1:Y:S02]  /*2cd0*/  UTCATOMSWS.FIND_AND_SET.ALIGN UP0, UR5, UR5 ;  /* 0x00000005000575e3 */ /* 0x000e640008000800 */
[----:B-1----:R-:W-:Y:S01]  /*2ce0*/  MOV R3, UR5 ;  /* 0x0000000500037c02 */ /* 0x002fe20008000f00 */
[----:B------:R-:W-:Y:S05]  /*2cf0*/  BRA.U !UP0, `(.L_x_54) ;  /* 0xfffffffd08e87547 */ /* 0x000fea000b83ffff */
.L_x_53:
[-C--:B------:R-:W-:Y:S02]  /*2d00*/  SHF.L.U32 R2, R2, R3.reuse, RZ ;  /* 0x0000000302027219 */ /* 0x080fe400000006ff */
[----:B------:R-:W-:Y:S01]  /*2d10*/  SHF.L.U32 R0, R0, R3, RZ ;  /* 0x0000000300007219 */ /* 0x000fe200000006ff */
[----:B------:R-:W-:Y:S02]  /*2d20*/  IMAD.SHL.U32 R3, R3, 0x20, RZ ;  /* 0x0000002003037824 */ /* 0x000fe400078e00ff */
[----:B------:R1:W-:Y:S04]  /*2d30*/  ATOMS.OR RZ, [UR4+0x14], R2 ;  /* 0x00001402ffff798c */ /* 0x0003e8000b000004 */
[----:B------:R1:W-:Y:S04]  /*2d40*/  ATOMS.OR RZ, [UR4+0x18], R0 ;  /* 0x00001800ffff798c */ /* 0x0003e8000b000004 */
[----:B------:R1:W-:Y:S01]  /*2d50*/  STS [UR37+0x140], R3 ;  /* 0x00014003ff007988 */ /* 0x0003e20008000825 */
[----:B------:R-:W-:Y:S05]  /*2d60*/  BRA `(.L_x_52) ;  /* 0x0000000000107947 */ /* 0x000fea0003800000 */
.L_x_51:
[----:B------:R-:W-:Y:S02]  /*2d70*/  MOV R0, 0xffffffff ;  /* 0xffffffff00007802 */ /* 0x000fe40000000f00 */
[----:B------:R-:W-:-:S03]  /*2d80*/  MOV R2, 0x2db0 ;  /* 0x00002db000027802 */ /* 0x000fc60000000f00 */
[----:B------:R1:W-:Y:S04]  /*2d90*/  STS [UR37+0x140], R0 ;  /* 0x00014000ff007988 */ /* 0x0003e80008000825 */
[----:B-1-3-5:R-:W-:Y:S05]  /*2da0*/  CALL.REL.NOINC `($__internal_1_$__cuda_sm10x_tcgen05_guardrail_trap_phase_invalid_during_alloc) ;  /* 0x0000006000047944 */ /* 0x02afea0003c00000 */
.L_x_52:
[----:B------:R-:W-:Y:S05]  /*2db0*/  WARPSYNC.ALL ;  /* 0x0000000000007948 */ /* 0x000fea0003800000 */
[----:B------:R-:W2:Y:S01]  /*2dc0*/  S2UR UR5, SR_CgaCtaId ;  /* 0x00000000000579c3 */ /* 0x000ea20000008800 */
[----:B------:R-:W-:Y:S01]  /*2dd0*/  UMOV UR4, 0x400 ;  /* 0x0000040000047882 */ /* 0x000fe20000000000 */
[----:B------:R-:W-:-:S06]  /*2de0*/  NOP ;  /* 0x0000000000007918 */ /* 0x000fcc0000000000 */
[----:B------:R-:W-:Y:S06]  /*2df0*/  BAR.ARV 0x6, 0xa0 ;  /* 0x0182800000007b1d */ /* 0x000fec0000002000 */
[----:B------:R-:W4:Y:S01]  /*2e00*/  LDCU UR7, c[0x0][0x38c] ;  /* 0x00007180ff0777ac */ /* 0x000f220008000800 */
[----:B------:R-:W-:Y:S01]  /*2e10*/  IMAD.MOV.U32 R11, RZ, RZ, 0x1 ;  /* 0x00000001ff0b7424 */ /* 0x000fe200078e00ff */
[----:B------:R-:W-:Y:S01]  /*2e20*/  CS2R R8, SRZ ;  /* 0x0000000000087805 */ /* 0x000fe2000001ff00 */
[----:B------:R-:W-:Y:S01]  /*2e30*/  IMAD.MOV.U32 R10, RZ, RZ, RZ ;  /* 0x000000ffff0a7224 */ /* 0x000fe200078e00ff */
[----:B------:R-:W3:Y:S01]  /*2e40*/  LDCU UR6, c[0x0][0x38c] ;  /* 0x00007180ff0677ac */ /* 0x000ee20008000800 */
[----:B------:R-:W-:Y:S01]  /*2e50*/  UMOV UR15, URZ ;  /* 0x000000ff000f7c82 */ /* 0x000fe20008000000 */
[----:B------:R-:W-:Y:S01]  /*2e60*/  UMOV UR14, URZ ;  /* 0x000000ff000e7c82 */ /* 0x000fe20008000000 */
[----:B--2---:R-:W-:Y:S01]  /*2e70*/  ULEA UR5, UR5, UR4, 0x18 ;  /* 0x0000000405057291 */ /* 0x004fe2000f8ec0ff */
[----:B------:R-:W-:Y:S01]  /*2e80*/  UMOV UR24, 0x0 ;  /* 0x0000000000187882 */ /* 0x000fe20000000000 */
[----:B------:R-:W-:-:S02]  /*2e90*/  UMOV UR25, 0x8200010 ;  /* 0x0820001000197882 */ /* 0x000fc40000000000 */
[----:B------:R-:W-:Y:S02]  /*2ea0*/  UIADD3 UR10, UPT, UPT, UR5, 0x8400, URZ ;  /* 0x00008400050a7890 */ /* 0x000fe4000fffe0ff */
[----:B------:R-:W-:Y:S02]  /*2eb0*/  UIADD3 UR11, UPT, UPT, UR5, 0x20400, URZ ;  /* 0x00020400050b7890 */ /* 0x000fe4000fffe0ff */
[----:B----4-:R-:W-:Y:S01]  /*2ec0*/  UIADD3 UR7, UPT, UPT, UR7, 0x7f, URZ ;  /* 0x0000007f07077890 */ /* 0x010fe2000fffe0ff */
[----:B-1----:R-:W1:Y:S01]  /*2ed0*/  LDS R0, [UR5+0x140] ;  /* 0x00014005ff007984 */ /* 0x002e620008000800 */
[----:B------:R-:W-:Y:S02]  /*2ee0*/  USHF.R.U32.HI UR10, URZ, 0x4, UR10 ;  /* 0x00000004ff0a7899 */ /* 0x000fe4000801160a */
[----:B------:R-:W-:Y:S02]  /*2ef0*/  USHF.R.S32.HI UR4, URZ, 0x1f, UR7 ;  /* 0x0000001fff047899 */ /* 0x000fe40008011407 */
[----:B------:R-:W-:-:S02]  /*2f00*/  USHF.R.U32.HI UR11, URZ, 0x4, UR11 ;  /* 0x00000004ff0b7899 */ /* 0x000fc4000801160b */
[----:B------:R-:W-:Y:S02]  /*2f10*/  ULEA.HI UR4, UR4, UR7, URZ, 0x7 ;  /* 0x0000000704047291 */ /* 0x000fe4000f8f38ff */
[----:B------:R-:W-:Y:S02]  /*2f20*/  ULOP3.LUT UR10, UR10, 0x3fff, URZ, 0xc0, !UPT ;  /* 0x00003fff0a0a7892 */ /* 0x000fe4000f8ec0ff */
[----:B------:R-:W-:Y:S02]  /*2f30*/  USHF.R.S32.HI UR4, URZ, 0x7, UR4 ;  /* 0x00000007ff047899 */ /* 0x000fe40008011404 */
[----:B------:R-:W-:Y:S02]  /*2f40*/  ULOP3.LUT UR11, UR11, 0x3fff, URZ, 0xc0, !UPT ;  /* 0x00003fff0b0b7892 */ /* 0x000fe4000f8ec0ff */
[----:B------:R-:W-:Y:S01]  /*2f50*/  UISETP.LT.AND UP0, UPT, UR4, 0x1, UPT ;  /* 0x000000010400788c */ /* 0x000fe2000bf01270 */
[----:B------:R-:W-:Y:S01]  /*2f60*/  UMOV UR22, 0x0 ;  /* 0x0000000000167882 */ /* 0x000fe20000000000 */
[----:B------:R-:W-:-:S02]  /*2f70*/  UMOV UR23, 0x8200010 ;  /* 0x0820001000177882 */ /* 0x000fc40000000000 */
[----:B------:R-:W-:Y:S02]  /*2f80*/  USEL UR9, UR4, 0x1, !UP0 ;  /* 0x0000000104097887 */ /* 0x000fe4000c000000 */
[----:B------:R-:W-:Y:S02]  /*2f90*/  ULOP3.LUT UR10, UR10, 0x10000, URZ, 0xfc, !UPT ;  /* 0x000100000a0a7892 */ /* 0x000fe4000f8efcff */
[----:B------:R-:W-:Y:S02]  /*2fa0*/  ULOP3.LUT UR11, UR11, 0x10000, URZ, 0xfc, !UPT ;  /* 0x000100000b0b7892 */ /* 0x000fe4000f8efcff */
[----:B------:R-:W-:Y:S02]  /*2fb0*/  UIADD3 UR9, UPT, UPT, -UR9, URZ, URZ ;  /* 0x000000ff09097290 */ /* 0x000fe4000fffe1ff */
[----:B---3--:R-:W-:Y:S01]  /*2fc0*/  UISETP.GE.AND UP3, UPT, UR6, 0x1, UPT ;  /* 0x000000010600788c */ /* 0x008fe2000bf66270 */
[----:B------:R-:W-:Y:S01]  /*2fd0*/  UMOV UR20, 0x0 ;  /* 0x0000000000147882 */ /* 0x000fe20000000000 */
[----:B------:R-:W-:Y:S01]  /*2fe0*/  UMOV UR21, 0x8200010 ;  /* 0x0820001000157882 */ /* 0x000fe20000000000 */
[----:B------:R-:W-:Y:S01]  /*2ff0*/  UMOV UR18, 0x0 ;  /* 0x0000000000127882 */ /* 0x000fe20000000000 */
[----:B------:R-:W-:Y:S01]  /*3000*/  UMOV UR19, 0x8200010 ;  /* 0x0820001000137882 */ /* 0x000fe20000000000 */
[----:B-1----:R-:W-:-:S15]  /*3010*/  R2UR UR16, R0 ;  /* 0x00000000001072ca */ /* 0x002fde00000e0000 */
.L_x_61:
[----:B------:R-:W-:Y:S02]  /*3020*/  LEA R0, R10, UR5, 0x3 ;  /* 0x000000050a007c11 */ /* 0x000fe4000f8e18ff */
[----:B------:R-:W-:Y:S02]  /*3030*/  SHF.L.U32 R5, R9, 0x1f, RZ ;  /* 0x0000001f09057819 */ /* 0x000fe400000006ff */
[----:B------:R-:W-:Y:S01]  /*3040*/  PLOP3.LUT P0, PT, PT, PT, UP3, 0x80, 0x8 ;  /* 0x000000000008781c */ /* 0x000fe20003f0f038 */
[----:B------:R-:W-:Y:S01]  /*3050*/  VIADD R3, R0, 0xa0 ;  /* 0x000000a000037836 */ /* 0x000fe20000000000 */
[----:B-1----:R-:W1:Y:S02]  /*3060*/  SYNCS.PHASECHK.TRANS64.TRYWAIT P1, [R0+URZ+0x90], R5 ;  /* 0x00009005000075a7 */ /* 0x002e6400080211ff */
[----:B-1-3--:R-:W-:Y:S09]  /*3070*/  @!P1 BRA `(.L_x_55) ;  /* 0x0000005400dc9947 */ /* 0x00aff20003800000 */
.L_x_127:
[----:B------:R-:W-:Y:S01]  /*3080*/  LEA R4, R10, UR5, 0x4 ;  /* 0x000000050a047c11 */ /* 0x000fe2000f8e20ff */
[----:B------:R-:W-:Y:S01]  /*3090*/  @UP3 ULEA UR6, UR14, UR5, 0x3 ;  /* 0x000000050e063291 */ /* 0x000fe2000f8e18ff */
[----:B------:R-:W-:Y:S01]  /*30a0*/  PLOP3.LUT P2, PT, PT, PT, PT, 0x80, 0x8 ;  /* 0x000000000008781c */ /* 0x000fe20003f4f070 */
[----:B------:R-:W-:Y:S01]  /*30b0*/  ULEA UR7, UR15, UR5, 0x3 ;  /* 0x000000050f077291 */ /* 0x000fe2000f8e18ff */
[----:B------:R-:W-:Y:S01]  /*30c0*/  PRMT R3, RZ, 0x654, R3 ;  /* 0x00000654ff037816 */ /* 0x000fe20000000003 */
[----:B------:R-:W-:Y:S01]  /*30d0*/  ULEA UR8, UR15, UR16, 0x7 ;  /* 0x000000100f087291 */ /* 0x000fe2000f8e38ff */
[----:B-1----:R-:W1:Y:S01]  /*30e0*/  LDS.128 R4, [R4+0x120] ;  /* 0x0001200004047984 */ /* 0x002e620000000c00 */
[----:B------:R-:W-:Y:S02]  /*30f0*/  @P0 SHF.L.U32 R2, R8, 0x1f, RZ ;  /* 0x0000001f08020819 */ /* 0x000fe400000006ff */
[----:B------:R-:W-:Y:S01]  /*3100*/  SHF.L.U32 R0, R11, 0x1f, RZ ;  /* 0x0000001f0b007819 */ /* 0x000fe200000006ff */
[----:B------:R-:W-:Y:S01]  /*3110*/  @!PT LDS RZ, [RZ] ;  /* 0x00000000fffff984 */ /* 0x000fe20000000800 */
[----:B------:R-:W-:Y:S01]  /*3120*/  @!PT LDS RZ, [RZ] ;  /* 0x00000000fffff984 */ /* 0x000fe20000000800 */
[----:B------:R-:W-:Y:S01]  /*3130*/  @!PT LDS RZ, [RZ] ;  /* 0x00000000fffff984 */ /* 0x000fe20000000800 */
[----:B------:R-:W-:Y:S01]  /*3140*/  @!PT LDS RZ, [RZ] ;  /* 0x00000000fffff984 */ /* 0x000fe20000000800 */
[----:B------:R2:W-:Y:S06]  /*3150*/  MEMBAR.ALL.CTA ;  /* 0x0000000000007992 */ /* 0x0005ec0000008000 */
[----:B--2---:R-:W2:Y:S02]  /*3160*/  FENCE.VIEW.ASYNC.S ;  /* 0x00000000000073c6 */ /* 0x004ea40000000000 */
[----:B--2---:R2:W-:Y:S01]  /*3170*/  SYNCS.ARRIVE.TRANS64.RED.A1T0 RZ, [R3+URZ], RZ ;  /* 0x000000ff03ff79a7 */ /* 0x0045e200081004ff */
[----:B------:R2:W3:Y:S01]  /*3180*/  @P0 SYNCS.PHASECHK.TRANS64.TRYWAIT P2, [UR6], R2 ;  /* 0x00000002ff0005a7 */ /* 0x0004e20008041106 */
[----:B-1----:R-:W-:Y:S01]  /*3190*/  LOP3.LUT P1, RZ, R6, 0x1, RZ, 0xc0, !PT ;  /* 0x0000000106ff7812 */ /* 0x002fe2000782c0ff */
[----:B------:R-:W1:Y:S02]  /*31a0*/  SYNCS.PHASECHK.TRANS64.TRYWAIT P0, [UR7+0xd0], R0 ;  /* 0x0000d000ff0075a7 */ /* 0x000e640008001107 */
[----:B-123--:R-:W-:Y:S10]  /*31b0*/  @!P0 BRA `(.L_x_56) ;  /* 0x0000005400a08947 */ /* 0x00eff40003800000 */
.L_x_129:
[----:B------:R-:W-:Y:S01]  /*31c0*/  IADD3 R10, PT, PT, R10, 0x1, RZ ;  /* 0x000000010a0a7810 */ /* 0x000fe20007ffe0ff */
[----:B------:R-:W-:Y:S06]  /*31d0*/  BRA.U !UP3, `(.L_x_57) ;  /* 0x000000010bc07547 */ /* 0x000fec000b800000 */
[----:B------:R-:W-:Y:S01]  /*31e0*/  UPLOP3.LUT UP4, UPT, UPT, UPT, UPT, 0x40, 0x4 ;  /* 0x000000000004789c */ /* 0x000fe20003f8e870 */
[----:B------:R-:W-:Y:S01]  /*31f0*/  UMOV UR13, UR9 ;  /* 0x00000009000d7c82 */ /* 0x000fe20008000000 */
[----:B------:R-:W-:Y:S01]  /*3200*/  UMOV UR12, UR4 ;  /* 0x00000004000c7c82 */ /* 0x000fe20008000000 */
[----:B------:R-:W-:-:S08]  /*3210*/  UMOV UR17, UR14 ;  /* 0x0000000e00117c82 */ /* 0x000fd00008000000 */
.L_x_60:
[----:B------:R-:W-:Y:S02]  /*3220*/  UIADD3 UR13, UPT, UPT, UR13, 0x1, URZ ;  /* 0x000000010d0d7890 */ /* 0x000fe4000fffe0ff */
[----:B--2---:R-:W-:Y:S02]  /*3230*/  ULEA UR6, UR17, UR5, 0x3 ;  /* 0x0000000511067291 */ /* 0x004fe4000f8e18ff */
[----:B------:R-:W-:Y:S01]  /*3240*/  UISETP.NE.AND UP0, UPT, UR13, URZ, UPT ;  /* 0x000000ff0d00728c */ /* 0x000fe2000bf05270 */
[----:B---3--:R-:W-:Y:S10]  /*3250*/  @P2 BRA `(.L_x_58) ;  /* 0x00000000000c2947 */ /* 0x008ff40003800000 */
[----:B-1----:R-:W-:Y:S04]  /*3260*/  SHF.L.U32 R3, R8, 0x1f, RZ ;  /* 0x0000001f08037819 */ /* 0x002fe800000006ff */
[----:B------:R-:W1:Y:S02]  /*3270*/  SYNCS.PHASECHK.TRANS64.TRYWAIT P0, [UR6], R3 ;  /* 0x00000003ff0075a7 */ /* 0x000e640008001106 */
[----:B-1----:R-:W-:Y:S05]  /*3280*/  @!P0 BRA `(.L_x_59) ;  /* 0x0000005400848947 */ /* 0x002fea0003800000 */
.L_x_58:
[----:B------:R-:W-:Y:S01]  /*3290*/  UISETP.NE.AND UP1, UPT, UR12, 0x1, UPT ;  /* 0x000000010c00788c */ /* 0x000fe2000bf25270 */
[----:B------:R-:W-:Y:S01]  /*32a0*/  PLOP3.LUT P2, PT, PT, PT, PT, 0x80, 0x8 ;  /* 0x000000000008781c */ /* 0x000fe20003f4f070 */
[----:B------:R-:W-:Y:S02]  /*32b0*/  UIADD3 UR14, UPT, UPT, UR17, 0x1, URZ ;  /* 0x00000001110e7890 */ /* 0x000fe4000fffe0ff */
[----:B------:R-:W-:Y:S02]  /*32c0*/  ULEA UR28, UR17, UR11, 0xa ;  /* 0x0000000b111c7291 */ /* 0x000fe4000f8e50ff */
[----:B------:R-:W-:Y:S01]  /*32d0*/  UISETP.NE.AND UP2, UPT, UR14, 0x6, UPT ;  /* 0x000000060e00788c */ /* 0x000fe2000bf45270 */
[----:B------:R-:W-:Y:S01]  /*32e0*/  PLOP3.LUT P0, PT, PT, PT, UP1, 0x80, 0x8 ;  /* 0x000000000008781c */ /* 0x000fe20003f0f018 */
[----:B------:R-:W-:Y:S02]  /*32f0*/  UIADD3 UR40, UPT, UPT, UR28, 0x2, URZ ;  /* 0x000000021c287890 */ /* 0x000fe4000fffe0ff */
[----:B------:R-:W-:Y:S02]  /*3300*/  USEL UR27, URZ, 0x1, UP2 ;  /* 0x00000001ff1b7887 */ /* 0x000fe40009000000 */
[----:B------:R-:W-:Y:S02]  /*3310*/  USEL UR14, UR14, URZ, UP2 ;  /* 0x000000ff0e0e7287 */ /* 0x000fe40009000000 */
[----:B------:R-:W-:Y:S02]  /*3320*/  UIADD3 UR36, UPT, UPT, UR28, 0x4, URZ ;  /* 0x000000041c247890 */ /* 0x000fe4000fffe0ff */
[----:B------:R-:W-:Y:S01]  /*3330*/  @UP1 ULEA UR26, UR14, UR5, 0x3 ;  /* 0x000000050e1a1291 */ /* 0x000fe2000f8e18ff */
[----:B------:R-:W-:Y:S01]  /*3340*/  LOP3.LUT R8, R8, UR27, RZ, 0x3c, !PT ;  /* 0x0000001b08087c12 */ /* 0x000fe2000f8e3cff */
[----:B------:R-:W-:Y:S02]  /*3350*/  UIADD3 UR32, UPT, UPT, UR28, 0x6, URZ ;  /* 0x000000061c207890 */ /* 0x000fe4000fffe0ff */
[----:B------:R-:W-:Y:S01]  /*3360*/  UIADD3 UR6, UPT, UPT, UR6, 0x30, URZ ;  /* 0x0000003006067890 */ /* 0x000fe2000fffe0ff */
[----:B-1----:R-:W-:Y:S01]  /*3370*/  @P0 SHF.L.U32 R0, R8, 0x1f, RZ ;  /* 0x0000001f08000819 */ /* 0x002fe200000006ff */
[----:B------:R-:W-:Y:S01]  /*3380*/  UIADD3 UR12, UPT, UPT, UR12, -0x1, URZ ;  /* 0xffffffff0c0c7890 */ /* 0x000fe2000fffe0ff */
[----:B------:R-:W-:Y:S02]  /*3390*/  UMOV UR29, 0x40004040 ;  /* 0x40004040001d7882 */ /* 0x000fe40000000000 */
[----:B------:R2:W3:Y:S01]  /*33a0*/  @P0 SYNCS.PHASECHK.TRANS64.TRYWAIT P2, [UR26], R0 ;  /* 0x00000000ff0005a7 */ /* 0x0004e2000804111a */
[----:B------:R-:W-:Y:S01]  /*33b0*/  ULEA UR26, UR17, UR10, 0xa ;  /* 0x0000000a111a7291 */ /* 0x000fe2000f8e50ff */
[----:B------:R-:W-:Y:S01]  /*33c0*/  UMOV UR27, 0x40004040 ;  /* 0x40004040001b7882 */ /* 0x000fe20000000000 */
[----:B------:R-:W-:Y:S02]  /*33d0*/  UMOV UR41, 0x40004040 ;  /* 0x4000404000297882 */ /* 0x000fe40000000000 */
[----:B------:R-:W-:Y:S02]  /*33e0*/  UIADD3 UR38, UPT, UPT, UR26, 0x2, URZ ;  /* 0x000000021a267890 */ /* 0x000fe4000fffe0ff */
[----:B------:R-:W-:Y:S02]  /*33f0*/  UIADD3 UR34, UPT, UPT, UR26, 0x4, URZ ;  /* 0x000000041a227890 */ /* 0x000fe4000fffe0ff */
[----:B------:R-:W-:Y:S01]  /*3400*/  UIADD3 UR30, UPT, UPT, UR26, 0x6, URZ ;  /* 0x000000061a1e7890 */ /* 0x000fe2000fffe0ff */
[----:B------:R2:W-:Y:S01]  /*3410*/  UTCQMMA gdesc[UR26], gdesc[UR28], tmem[UR8], tmem[UR24], idesc[UR25], UP4 ;  /* 0x00ff181c1a0075ea */ /* 0x0005e2000a000308 */
[----:B------:R-:W-:Y:S01]  /*3420*/  UPLOP3.LUT UP4, UPT, UPT, UPT, UPT, 0x80, 0x8 ;  /* 0x000000000008789c */ /* 0x000fe20003f8f070 */
[----:B------:R-:W-:Y:S01]  /*3430*/  UMOV UR39, 0x40004040 ;  /* 0x4000404000277882 */ /* 0x000fe20000000000 */
[----:B------:R-:W-:Y:S01]  /*3440*/  UMOV UR37, 0x40004040 ;  /* 0x4000404000257882 */ /* 0x000fe20000000000 */
[----:B------:R2:W-:Y:S01]  /*3450*/  UTCQMMA gdesc[UR38], gdesc[UR40], tmem[UR8], tmem[UR22], idesc[UR23], UPT ;  /* 0x00ff1628260075ea */ /* 0x0005e2000b800308 */
[----:B------:R-:W-:Y:S01]  /*3460*/  UMOV UR35, 0x40004040 ;  /* 0x4000404000237882 */ /* 0x000fe20000000000 */
[----:B------:R-:W-:Y:S01]  /*3470*/  UMOV UR33, 0x40004040 ;  /* 0x4000404000217882 */ /* 0x000fe20000000000 */
[----:B------:R-:W-:Y:S01]  /*3480*/  UMOV UR31, 0x40004040 ;  /* 0x40004040001f7882 */ /* 0x000fe20000000000 */
[----:B------:R2:W-:Y:S01]  /*3490*/  UTCQMMA gdesc[UR34], gdesc[UR36], tmem[UR8], tmem[UR20], idesc[UR21], UPT ;  /* 0x00ff1424220075ea */ /* 0x0005e2000b800308 */
[----:B------:R2:W-:Y:S01]  /*34a0*/  UTCQMMA gdesc[UR30], gdesc[UR32], tmem[UR8], tmem[UR18], idesc[UR19], UPT ;  /* 0x00ff12201e0075ea */ /* 0x0005e2000b800308 */
[----:B------:R2:W-:Y:S01]  /*34b0*/  UTCBAR [UR6], URZ ;  /* 0x000000ff060073e9 */ /* 0x0005e200080000ff */
[----:B------:R-:W-:Y:S01]  /*34c0*/  UMOV UR17, UR14 ;  /* 0x0000000e00117c82 */ /* 0x000fe20008000000 */
[----:B------:R-:W-:Y:S05]  /*34d0*/  BRA.U UP0, `(.L_x_60) ;  /* 0xfffffffd00507547 */ /* 0x000fea000b83ffff */
.L_x_57:
[----:B------:R-:W-:Y:S01]  /*34e0*/  UIADD3 UR15, UPT, UPT, UR15, 0x1, URZ ;  /* 0x000000010f0f7890 */ /* 0x000fe2000fffe0ff */
[C---:B------:R-:W-:Y:S01]  /*34f0*/  ISETP.NE.AND P0, PT, R10.reuse, 0x2, PT ;  /* 0x000000020a00780c */ /* 0x040fe20003f05270 */
[----:B------:R-:W-:Y:S02]  /*3500*/  UIADD3 UR7, UPT, UPT, UR7, 0xb0, URZ ;  /* 0x000000b007077890 */ /* 0x000fe4000fffe0ff */
[----:B------:R-:W-:Y:S01]  /*3510*/  UISETP.NE.AND UP0, UPT, UR15, 0x4, UPT ;  /* 0x000000040f00788c */ /* 0x000fe2000bf05270 */
[----:B-12---:R-:W-:Y:S02]  /*3520*/  SEL R0, RZ, 0x1, P0 ;  /* 0x00000001ff007807 */ /* 0x006fe40000000000 */
[----:B------:R-:W-:Y:S01]  /*3530*/  SEL R10, R10, RZ, P0 ;  /* 0x000000ff0a0a7207 */ /* 0x000fe20000000000 */
[----:B------:R-:W-:Y:S01]  /*3540*/  USEL UR6, URZ, 0x1, UP0 ;  /* 0x00000001ff067887 */ /* 0x000fe20008000000 */
[----:B------:R-:W-:Y:S01]  /*3550*/  LOP3.LUT R9, R9, R0, RZ, 0x3c, !PT ;  /* 0x0000000009097212 */ /* 0x000fe200078e3cff */
[----:B------:R-:W-:Y:S01]  /*3560*/  USEL UR15, UR15, URZ, UP0 ;  /* 0x000000ff0f0f7287 */ /* 0x000fe20008000000 */
[----:B------:R1:W-:Y:S03]  /*3570*/  UTCBAR [UR7], URZ ;  /* 0x000000ff070073e9 */ /* 0x0003e600080000ff */
[----:B------:R-:W-:Y:S01]  /*3580*/  LOP3.LUT R11, R11, UR6, RZ, 0x3c, !PT ;  /* 0x000000060b0b7c12 */ /* 0x000fe2000f8e3cff */
[----:B------:R-:W-:Y:S07]  /*3590*/  @P1 BRA `(.L_x_61) ;  /* 0xfffffff800a01947 */ /* 0x000fee000383ffff */
[----:B------:R-:W2:Y:S01]  /*35a0*/  S2UR UR4, SR_CgaCtaId ;  /* 0x00000000000479c3 */ /* 0x000ea20000008800 */
[----:B------:R-:W-:Y:S01]  /*35b0*/  ELECT P0, URZ, PT ;  /* 0x0000000000ff782f */ /* 0x000fe20003800000 */
[----:B------:R-:W-:Y:S01]  /*35c0*/  IMAD.MOV.U32 R0, RZ, RZ, 0x1 ;  /* 0x00000001ff007424 */ /* 0x000fe200078e00ff */
[----:B------:R-:W-:Y:S01]  /*35d0*/  UIADD3 UR5, UPT, UPT, UR5, 0xd0, URZ ;  /* 0x000000d005057890 */ /* 0x000fe2000fffe0ff */
[----:B------:R-:W-:Y:S01]  /*35e0*/  SHF.L.U32 R3, R11, 0x1f, RZ ;  /* 0x0000001f0b037819 */ /* 0x000fe200000006ff */
[----:B------:R-:W-:-:S03]  /*35f0*/  UMOV UR6, 0x40 ;  /* 0x0000004000067882 */ /* 0x000fc60000000000 */
[----:B------:R-:W-:Y:S01]  /*3600*/  UVIRTCOUNT.DEALLOC.SMPOOL 0x80 ;  /* 0x000000800000784c */ /* 0x000fe20000000000 */
[----:B--2---:R-:W-:Y:S02]  /*3610*/  ULEA UR4, UR4, UR6, 0x18 ;  /* 0x0000000604047291 */ /* 0x004fe4000f8ec0ff */
[----:B------:R-:W-:-:S07]  /*3620*/  ULEA UR6, UR15, UR5, 0x3 ;  /* 0x000000050f067291 */ /* 0x000fce000f8e18ff */
[----:B------:R2:W-:Y:S02]  /*3630*/  @P0 STS.U8 [UR4+0x1c], R0 ;  /* 0x00001c00ff000988 */ /* 0x0005e40008000004 */
[----:B------:R-:W4:Y:S02]  /*3640*/  SYNCS.PHASECHK.TRANS64.TRYWAIT P0, [UR6], R3 ;  /* 0x00000003ff0075a7 */ /* 0x000f240008001106 */
[----:B--2-4-:R-:W-:Y:S05]  /*3650*/  @!P0 BRA `(.L_x_62) ;  /* 0x0000005000a88947 */ /* 0x014fea0003800000 */
.L_x_132:
[----:B-1----:R-:W-:-:S04]  /*3660*/  UIADD3 UR7, UPT, UPT, UR15, 0x1, URZ ;  /* 0x000000010f077890 */ /* 0x002fc8000fffe0ff */
[----:B------:R-:W-:-:S04]  /*3670*/  UISETP.NE.AND UP0, UPT, UR7, 0x4, UPT ;  /* 0x000000040700788c */ /* 0x000fc8000bf05270 */
[----:B------:R-:W-:Y:S02]  /*3680*/  USEL UR8, URZ, 0x1, UP0 ;  /* 0x00000001ff087887 */ /* 0x000fe40008000000 */
[----:B------:R-:W-:-:S04]  /*3690*/  USEL UR7, UR7, URZ, UP0 ;  /* 0x000000ff07077287 */ /* 0x000fc80008000000 */
[----:B------:R-:W-:Y:S01]  /*36a0*/  ULEA UR6, UR7, UR5, 0x3 ;  /* 0x0000000507067291 */ /* 0x000fe2000f8e18ff */
[----:B------:R-:W-:-:S04]  /*36b0*/  LOP3.LUT R2, R11, UR8, RZ, 0x3c, !PT ;  /* 0x000000080b027c12 */ /* 0x000fc8000f8e3cff */
[----:B--2---:R-:W-:-:S04]  /*36c0*/  SHF.L.U32 R3, R2, 0x1f, RZ ;  /* 0x0000001f02037819 */ /* 0x004fc800000006ff */
[----:B------:R-:W1:Y:S02]  /*36d0*/  SYNCS.PHASECHK.TRANS64.TRYWAIT P0, [UR6], R3 ;  /* 0x00000003ff0075a7 */ /* 0x000e640008001106 */
[----:B-1----:R-:W-:Y:S05]  /*36e0*/  @!P0 BRA `(.L_x_63) ;  /* 0x00000050009c8947 */ /* 0x002fea0003800000 */
.L_x_134:
        /* <DEDUP_REMOVED lines=9> */
.L_x_136:
[----:B------:R-:W-:-:S04]  /*3780*/  UIADD3 UR7, UPT, UPT, UR7, 0x1, URZ ;  /* 0x0000000107077890 */ /* 0x000fc8000fffe0ff */
[----:B------:R-:W-:-:S04]  /*3790*/  UISETP.NE.AND UP0, UPT, UR7, 0x4, UPT ;  /* 0x000000040700788c */ /* 0x000fc8000bf05270 */
[----:B------:R-:W-:Y:S02]  /*37a0*/  USEL UR6, URZ, 0x1, UP0 ;  /* 0x00000001ff067887 */ /* 0x000fe40008000000 */
[----:B------:R-:W-:-:S04]  /*37b0*/  USEL UR7, UR7, URZ, UP0 ;  /* 0x000000ff07077287 */ /* 0x000fc80008000000 */
[----:B------:R-:W-:Y:S01]  /*37c0*/  ULEA UR7, UR7, UR5, 0x3 ;  /* 0x0000000507077291 */ /* 0x000fe2000f8e18ff */
[----:B-1----:R-:W-:-:S04]  /*37d0*/  LOP3.LUT R3, R2, UR6, RZ, 0x3c, !PT ;  /* 0x0000000602037c12 */ /* 0x002fc8000f8e3cff */
[----:B------:R-:W-:-:S04]  /*37e0*/  SHF.L.U32 R3, R3, 0x1f, RZ ;  /* 0x0000001f03037819 */ /* 0x000fc800000006ff */
[----:B------:R-:W1:Y:S02]  /*37f0*/  SYNCS.PHASECHK.TRANS64.TRYWAIT P0, [UR7], R3 ;  /* 0x00000003ff0075a7 */ /* 0x000e640008001107 */
[----:B-1----:R-:W-:Y:S05]  /*3800*/  @!P0 BRA `(.L_x_65) ;  /* 0x0000005000848947 */ /* 0x002fea0003800000 */
.L_x_138:
[----:B------:R-:W-:Y:S01]  /*3810*/  NOP ;  /* 0x0000000000007918 */ /* 0x000fe20000000000 */
[----:B-1----:R-:W1:Y:S01]  /*3820*/  LDS R0, [UR4+0x14] ;  /* 0x00001404ff007984 */ /* 0x002e620008000800 */
[----:B------:R-:W-:Y:S01]  /*3830*/  ULOP3.LUT UR6, UR16, 0xffff, URZ, 0xc0, !UPT ;  /* 0x0000ffff10067892 */ /* 0x000fe2000f8ec0ff */
[----:B------:R-:W-:Y:S01]  /*3840*/  UMOV UR8, 0xffff ;  /* 0x0000ffff00087882 */ /* 0x000fe20000000000 */
[----:B------:R-:W-:Y:S02]  /*3850*/  UMOV UR5, 0x1 ;  /* 0x0000000100057882 */ /* 0x000fe40000000000 */
[----:B------:R-:W-:-:S04]  /*3860*/  USHF.R.U32.HI UR6, URZ, 0x5, UR6 ;  /* 0x00000005ff067899 */ /* 0x000fc80008011606 */
[----:B------:R-:W-:Y:S02]  /*3870*/  USHF.L.U32 UR8, UR8, UR6, URZ ;  /* 0x0000000608087299 */ /* 0x000fe400080006ff */
[----:B------:R-:W-:-:S04]  /*3880*/  USHF.L.U32 UR5, UR5, UR6, URZ ;  /* 0x0000000605057299 */ /* 0x000fc800080006ff */
[----:B-1----:R-:W-:-:S04]  /*3890*/  LOP3.LUT R0, R0, UR8, RZ, 0xc0, !PT ;  /* 0x0000000800007c12 */ /* 0x002fc8000f8ec0ff */
[----:B------:R-:W-:-:S13]  /*38a0*/  ISETP.NE.AND P0, PT, R0, UR8, PT ;  /* 0x0000000800007c0c */ /* 0x000fda000bf05270 */
[----:B------:R-:W-:Y:S05]  /*38b0*/  @P0 BRA `(.L_x_66) ;  /* 0x0000000000580947 */ /* 0x000fea0003800000 */
[----:B------:R-:W1:Y:S02]  /*38c0*/  LDS R0, [UR4+0x18] ;  /* 0x00001804ff007984 */ /* 0x000e640008000800 */
[----:B-1----:R-:W-:-:S04]  /*38d0*/  LOP3.LUT R0, R0, UR5, RZ, 0xc0, !PT ;  /* 0x0000000500007c12 */ /* 0x002fc8000f8ec0ff */
[----:B------:R-:W-:-:S13]  /*38e0*/  ISETP.NE.AND P0, PT, R0, UR5, PT ;  /* 0x0000000500007c0c */ /* 0x000fda000bf05270 */
[----:B------:R-:W-:Y:S05]  /*38f0*/  @P0 BRA `(.L_x_67) ;  /* 0x00000000003c0947 */ /* 0x000fea0003800000 */
[----:B------:R-:W1:Y:S01]  /*3900*/  S2R R2, SR_LANEID ;  /* 0x0000000000027919 */ /* 0x000e620000000000 */
[----:B------:R-:W-:Y:S01]  /*3910*/  ULOP3.LUT UR8, URZ, UR8, URZ, 0x33, !UPT ;  /* 0x00000008ff087292 */ /* 0x000fe2000f8e33ff */
[----:B------:R-:W-:Y:S01]  /*3920*/  LOP3.LUT R4, RZ, UR5, RZ, 0x33, !PT ;  /* 0x00000005ff047c12 */ /* 0x000fe2000f8e33ff */
[----:B------:R-:W-:Y:S02]  /*3930*/  VOTEU.ANY UR7, UPT, PT ;  /* 0x0000000000077886 */ /* 0x000fe400038e0100 */
[----:B------:R-:W-:Y:S01]  /*3940*/  UFLO.U32 UR7, UR7 ;  /* 0x00000007000772bd */ /* 0x000fe200080e0000 */
[----:B------:R-:W2:Y:S01]  /*3950*/  REDUX UR5, R4 ;  /* 0x00000000040573c4 */ /* 0x000ea20000000000 */
[----:B------:R-:W-:-:S06]  /*3960*/  IMAD.U32 R0, RZ, RZ, UR8 ;  /* 0x00000008ff007e24 */ /* 0x000fcc000f8e00ff */
[----:B------:R4:W-:Y:S01]  /*3970*/  UTCATOMSWS.AND URZ, UR8 ;  /* 0x0000000800ff79e3 */ /* 0x0009e20008000000 */
[----:B------:R-:W3:Y:S01]  /*3980*/  REDUX UR6, R0 ;  /* 0x00000000000673c4 */ /* 0x000ee20000000000 */
[----:B-1----:R-:W-:Y:S01]  /*3990*/  ISETP.EQ.U32.AND P0, PT, R2, UR7, PT ;  /* 0x0000000702007c0c */ /* 0x002fe2000bf02070 */
[----:B--2---:R-:W-:Y:S01]  /*39a0*/  IMAD.U32 R2, RZ, RZ, UR5 ;  /* 0x00000005ff027e24 */ /* 0x004fe2000f8e00ff */
[----:B---3--:R-:W-:-:S11]  /*39b0*/  MOV R3, UR6 ;  /* 0x0000000600037c02 */ /* 0x008fd60008000f00 */
[----:B------:R4:W-:Y:S04]  /*39c0*/  @P0 ATOMS.AND RZ, [UR4+0x14], R3 ;  /* 0x00001403ffff098c */ /* 0x0009e8000a800004 */
[----:B------:R4:W-:Y:S01]  /*39d0*/  @P0 ATOMS.AND RZ, [UR4+0x18], R2 ;  /* 0x00001802ffff098c */ /* 0x0009e2000a800004 */
[----:B------:R-:W-:Y:S05]  /*39e0*/  BRA `(.L_x_68) ;  /* 0x0000000000147947 */ /* 0x000fea0003800000 */
.L_x_67:
[----:B------:R-:W-:Y:S02]  /*39f0*/  MOV R2, 0x3a10 ;  /* 0x00003a1000027802 */ /* 0x000fe40000000f00 */
[----:B---3-5:R-:W-:Y:S05]  /*3a00*/  CALL.REL.NOINC `($__internal_0_$__cuda_sm10x_tcgen05_guardrail_trap_col_being_dealloced_not_returned_by_alloc) ;  /* 0x0000005000e07944 */ /* 0x028fea0003c00000 */
[----:B------:R-:W-:Y:S05]  /*3a10*/  BRA `(.L_x_68) ;  /* 0x0000000000087947 */ /* 0x000fea0003800000 */
.L_x_66:
[----:B------:R-:W-:Y:S02]  /*3a20*/  MOV R2, 0x3a40 ;  /* 0x00003a4000027802 */ /* 0x000fe40000000f00 */
[----:B---3-5:R-:W-:Y:S05]  /*3a30*/  CALL.REL.NOINC `($__internal_2_$__cuda_sm10x_tcgen05_guardrail_trap_unallocated_columns_being_dealloced) ;  /* 0x0000005000ec7944 */ /* 0x028fea0003c00000 */
.L_x_68:
[----:B------:R-:W-:Y:S01]  /*3a40*/  NOP ;  /* 0x0000000000007918 */ /* 0x000fe20000000000 */
[----:B----4-:R-:W-:Y:S05]  /*3a50*/  EXIT ;  /* 0x000000000000794d */ /* 0x010fea0003800000 */
.L_x_50:
[----:B------:R-:W-:-:S09]  /*3a60*/  UISETP.NE.OR UP2, UPT, UR8, 0x3, !UP2 ;  /* 0x000000030800788c */ /* 0x000fd2000d745670 */
[----:B------:R-:W-:Y:S05]  /*3a70*/  BRA.U UP2, `(.L_x_69) ;  /* 0x0000000d02407547 */ /* 0x000fea000b800000 */
[----:B------:R-:W1:Y:S01]  /*3a80*/  LDC R0, c[0x0][0xb30] ;  /* 0x0002cc00ff007b82 */ /* 0x000e620000000800 */
[----:B------:R-:W2:Y:S01]  /*3a90*/  LDCU.64 UR8, c[0x0][0x888] ;  /* 0x00011100ff0877ac */ /* 0x000ea20008000a00 */
[----:B------:R-:W-:Y:S02]  /*3aa0*/  HFMA2 R29, -RZ, RZ, 0, 0 ;  /* 0x00000000ff1d7431 */ /* 0x000fe400000001ff */
[----:B------:R-:W-:Y:S01]  /*3ab0*/  IMAD.MOV.U32 R31, RZ, RZ, 0x1 ;  /* 0x00000001ff1f7424 */ /* 0x000fe200078e00ff */
[----:B------:R-:W-:Y:S01]  /*3ac0*/  MOV R23, 0x2000 ;  /* 0x0000200000177802 */ /* 0x000fe20000000f00 */
[----:B------:R-:W4:Y:S01]  /*3ad0*/  LDCU.64 UR4, c[0x0][0x890] ;  /* 0x00011200ff0477ac */ /* 0x000f220008000a00 */
[----:B------:R-:W-:Y:S01]  /*3ae0*/  IMAD.MOV.U32 R30, RZ, RZ, RZ ;  /* 0x000000ffff1e7224 */ /* 0x000fe200078e00ff */
[----:B------:R-:W3:Y:S01]  /*3af0*/  LDC R19, c[0x0][0x370] ;  /* 0x0000dc00ff137b82 */ /* 0x000ee20000000800 */
[----:B------:R-:W-:Y:S01]  /*3b00*/  UMOV UR7, 0x400 ;  /* 0x0000040000077882 */ /* 0x000fe20000000000 */
[----:B------:R-:W-:-:S02]  /*3b10*/  UPLOP3.LUT UP1, UPT, UPT, UPT, UPT, 0x40, 0x4 ;  /* 0x000000000004789c */ /* 0x000fc40003f2e870 */
[----:B------:R-:W-:-:S04]  /*3b20*/  ULEA UR7, UR37, UR7, 0x18 ;  /* 0x0000000725077291 */ /* 0x000fc8000f8ec0ff */
[----:B------:R-:W3:Y:S01]  /*3b30*/  LDC R2, c[0x0][0xb0c] ;  /* 0x0002c300ff027b82 */ /* 0x000ee20000000800 */
[----:B------:R-:W-:Y:S02]  /*3b40*/  UIADD3 UR13, UPT, UPT, UR7, 0x68, URZ ;  /* 0x00000068070d7890 */ /* 0x000fe4000fffe0ff */
[----:B--2---:R-:W-:Y:S02]  /*3b50*/  UISETP.NE.U32.AND UP2, UPT, UR8, URZ, UPT ;  /* 0x000000ff0800728c */ /* 0x004fe4000bf45070 */
[----:B------:R-:W-:Y:S02]  /*3b60*/  UIADD3 UR17, UPT, UPT, UR7, 0x60, URZ ;  /* 0x0000006007117890 */ /* 0x000fe4000fffe0ff */
[----:B----4-:R-:W-:Y:S01]  /*3b70*/  UISETP.NE.U32.AND UP3, UPT, UR4, URZ, UPT ;  /* 0x000000ff0400728c */ /* 0x010fe2000bf65070 */
[----:B------:R-:W2:Y:S01]  /*3b80*/  LDC R18, c[0x0][0xb20] ;  /* 0x0002c800ff127b82 */ /* 0x000ea20000000800 */
[----:B-1----:R-:W-:Y:S01]  /*3b90*/  ISETP.NE.AND P1, PT, R0, 0x1, PT ;  /* 0x000000010000780c */ /* 0x002fe20003f25270 */
[----:B------:R-:W-:-:S02]  /*3ba0*/  UISETP.NE.AND.EX UP2, UPT, UR9, URZ, UPT, UP2 ;  /* 0x000000ff0900728c */ /* 0x000fc4000bf45320 */
[----:B------:R-:W-:Y:S02]  /*3bb0*/  UPRMT UR13, UR37, 0x654, UR13 ;  /* 0x00000654250d7896 */ /* 0x000fe4000800000d */
[----:B------:R-:W-:Y:S02]  /*3bc0*/  UISETP.NE.AND.EX UP3, UPT, UR5, URZ, UPT, UP3 ;  /* 0x000000ff0500728c */ /* 0x000fe4000bf65330 */
[----:B------:R-:W1:Y:S08]  /*3bd0*/  LDC.64 R32, c[0x0][0x348] ;  /* 0x0000d200ff207b82 */ /* 0x000e700000000a00 */
[----:B------:R-:W4:Y:S08]  /*3be0*/  LDC.64 R16, c[0x0][0xb10] ;  /* 0x0002c400ff107b82 */ /* 0x000f300000000a00 */
[----:B------:R-:W1:Y:S08]  /*3bf0*/  LDC.64 R6, c[0x0][0xb18] ;  /* 0x0002c600ff067b82 */ /* 0x000e700000000a00 */
[----:B------:R-:W1:Y:S08]  /*3c00*/  LDC.64 R4, c[0x0][0xb28] ;  /* 0x0002ca00ff047b82 */ /* 0x000e700000000a00 */
[----:B--23--:R-:W1:Y:S02]  /*3c10*/  LDC R22, c[0x0][0x374] ;  /* 0x0000dd00ff167b82 */ /* 0x00ce640000000800 */
.L_x_78:
[C---:B------:R-:W-:Y:S02]  /*3c20*/  LEA R0, R30.reuse, UR7, 0x3 ;  /* 0x000000071e007c11 */ /* 0x040fe4000f8e18ff */
[----:B------:R-:W-:Y:S02]  /*3c30*/  SHF.L.U32 R3, R29, 0x1f, RZ ;  /* 0x0000001f1d037819 */ /* 0x000fe400000006ff */
[----:B------:R-:W-:Y:S02]  /*3c40*/  LEA R24, R30, UR7, 0x4 ;  /* 0x000000071e187c11 */ /* 0x000fe4000f8e20ff */
[----:B--2---:R-:W2:Y:S02]  /*3c50*/  SYNCS.PHASECHK.TRANS64.TRYWAIT P0, [R0+URZ+0x90], R3 ;  /* 0x00009003000075a7 */ /* 0x004ea400080011ff */
[----:B--2---:R-:W-:Y:S05]  /*3c60*/  @!P0 BRA `(.L_x_70) ;  /* 0x0000004c00848947 */ /* 0x004fea0003800000 */
.L_x_139:
[----:B------:R-:W-:Y:S01]  /*3c70*/  ISETP.GE.AND P0, PT, R72, 0x1, PT ;  /* 0x000000014800780c */ /* 0x000fe20003f06270 */
[----:B------:R-:W3:Y:S01]  /*3c80*/  LDS.128 R24, [R24+0x120] ;  /* 0x0001200018187984 */ /* 0x000ee20000000c00 */
[----:B--2---:R-:W-:Y:S01]  /*3c90*/  VIADD R0, R0, 0xa0 ;  /* 0x000000a000007836 */ /* 0x004fe20000000000 */
[----:B------:R-:W-:Y:S01]  /*3ca0*/  @!PT LDS RZ, [RZ] ;  /* 0x00000000fffff984 */ /* 0x000fe20000000800 */
[----:B------:R-:W-:Y:S01]  /*3cb0*/  @!PT LDS RZ, [RZ] ;  /* 0x00000000fffff984 */ /* 0x000fe20000000800 */
[----:B------:R-:W-:Y:S01]  /*3cc0*/  @!PT LDS RZ, [RZ] ;  /* 0x00000000fffff984 */ /* 0x000fe20000000800 */
[----:B------:R-:W-:Y:S01]  /*3cd0*/  @!PT LDS RZ, [RZ] ;  /* 0x00000000fffff984 */ /* 0x000fe20000000800 */
[----:B------:R2:W-:Y:S06]  /*3ce0*/  MEMBAR.ALL.CTA ;  /* 0x0000000000007992 */ /* 0x0005ec0000008000 */
[----:B--2---:R-:W2:Y:S01]  /*3cf0*/  FENCE.VIEW.ASYNC.S ;  /* 0x00000000000073c6 */ /* 0x004ea20000000000 */
[----:B------:R-:W-:Y:S04]  /*3d00*/  PRMT R0, RZ, 0x654, R0 ;  /* 0x00000654ff007816 */ /* 0x000fe80000000000 */
[----:B--2---:R2:W-:Y:S01]  /*3d10*/  SYNCS.ARRIVE.TRANS64.RED.A1T0 RZ, [R0+URZ], RZ ;  /* 0x000000ff00ff79a7 */ /* 0x0045e200081004ff */
[----:B---3--:R-:W-:Y:S11]  /*3d20*/  LOP3.LUT P3, RZ, R26, 0x1, RZ, 0xc0, !PT ;  /* 0x000000011aff7812 */ /* 0x008ff6000786c0ff */
[----:B------:R-:W-:Y:S02]  /*3d30*/  @!UPT UIADD3 URZ, UPT, UPT, URZ, URZ, URZ ;  /* 0x000000fffffff290 */ /* 0x000fe4000fffe0ff */
[----:B------:R-:W-:Y:S02]  /*3d40*/  @P3 MOV R13, R24 ;  /* 0x00000018000d3202 */ /* 0x000fe40000000f00 */
[----:B------:R-:W-:Y:S01]  /*3d50*/  @P3 LOP3.LUT R8, R25, 0xffff, RZ, 0xc0, !PT ;  /* 0x0000ffff19083812 */ /* 0x000fe200078ec0ff */
[----:B--2---:R-:W-:Y:S06]  /*3d60*/  @!P0 BRA `(.L_x_71) ;  /* 0x0000000000a48947 */ /* 0x004fec0003800000 */
[----:B-1----:R-:W-:Y:S01]  /*3d70*/  IMAD.HI.U32 R35, R22, R7, RZ ;  /* 0x0000000716237227 */ /* 0x002fe200078e00ff */
[----:B------:R-:W-:Y:S02]  /*3d80*/  ISETP.NE.AND P0, PT, R6, 0x1, PT ;  /* 0x000000010600780c */ /* 0x000fe40003f05270 */
[----:B------:R-:W-:Y:S01]  /*3d90*/  ISETP.NE.AND P2, PT, R72, 0x1, PT ;  /* 0x000000014800780c */ /* 0x000fe20003f45270 */
[----:B----4-:R-:W-:Y:S01]  /*3da0*/  IMAD.HI.U32 R34, R19, R16, RZ ;  /* 0x0000001013227227 */ /* 0x010fe200078e00ff */
[----:B------:R-:W-:Y:S02]  /*3db0*/  SHF.R.U32.HI R35, RZ, R18, R35 ;  /* 0x00000012ff237219 */ /* 0x000fe40000011623 */
[----:B------:R-:W-:Y:S01]  /*3dc0*/  ISETP.NE.AND P4, PT, R2, 0x1, PT ;  /* 0x000000010200780c */ /* 0x000fe20003f85270 */
[----:B------:R-:W-:Y:S01]  /*3dd0*/  IMAD.HI.U32 R36, R13, R16, RZ ;  /* 0x000000100d247227 */ /* 0x000fe200078e00ff */
[----:B------:R-:W-:Y:S02]  /*3de0*/  SHF.R.U32.HI R34, RZ, R17, R34 ;  /* 0x00000011ff227219 */ /* 0x000fe40000011622 */
[----:B------:R-:W-:Y:S01]  /*3df0*/  SEL R3, R22, R35, !P0 ;  /* 0x0000002316037207 */ /* 0x000fe20004000000 */
[C---:B------:R-:W-:Y:S01]  /*3e00*/  IMAD.HI.U32 R35, R8.reuse, R7, RZ ;  /* 0x0000000708237227 */ /* 0x040fe200078e00ff */
[----:B------:R-:W-:Y:S02]  /*3e10*/  SEL R11, R19, R34, !P4 ;  /* 0x00000022130b7207 */ /* 0x000fe40006000000 */
[----:B------:R-:W-:Y:S01]  /*3e20*/  SHF.R.U32.HI R36, RZ, R17, R36 ;  /* 0x00000011ff247219 */ /* 0x000fe20000011624 */
[----:B------:R-:W-:Y:S01]  /*3e30*/  IMAD.HI.U32 R38, R3, R4, RZ ;  /* 0x0000000403267227 */ /* 0x000fe200078e00ff */
[----:B------:R-:W-:Y:S03]  /*3e40*/  SHF.R.U32.HI R35, RZ, R18, R35 ;  /* 0x00000012ff237219 */ /* 0x000fe60000011623 */
[----:B------:R-:W-:Y:S01]  /*3e50*/  IMAD.HI.U32 R34, R11, R4, RZ ;  /* 0x000000040b227227 */ /* 0x000fe200078e00ff */
[----:B------:R-:W-:Y:S02]  /*3e60*/  @P2 SHF.R.U32.HI R3, RZ, R5, R38 ;  /* 0x00000005ff032219 */ /* 0x000fe40000011626 */
[----:B------:R-:W-:Y:S02]  /*3e70*/  SEL R9, R8, R35, !P0 ;  /* 0x0000002308097207 */ /* 0x000fe40004000000 */
[----:B------:R-:W-:Y:S01]  /*3e80*/  @P2 SHF.R.U32.HI R11, RZ, R5, R34 ;  /* 0x00000005ff0b2219 */ /* 0x000fe20000011622 */
[C---:B------:R-:W-:Y:S01]  /*3e90*/  IMAD R10, R72.reuse, R3, RZ ;  /* 0x00000003480a7224 */ /* 0x040fe200078e02ff */
[----:B------:R-:W-:Y:S01]  /*3ea0*/  SEL R3, R13, R36, !P4 ;  /* 0x000000240d037207 */ /* 0x000fe20006000000 */
[C---:B------:R-:W-:Y:S03]  /*3eb0*/  IMAD.HI.U32 R14, R9.reuse, R4, RZ ;  /* 0x00000004090e7227 */ /* 0x040fe600078e00ff */
[----:B------:R-:W-:Y:S01]  /*3ec0*/  ISETP.GE.AND P0, PT, R9, R10, PT ;  /* 0x0000000a0900720c */ /* 0x000fe20003f06270 */
[C---:B------:R-:W-:Y:S01]  /*3ed0*/  IMAD R12, R72.reuse, R11, RZ ;  /* 0x0000000b480c7224 */ /* 0x040fe200078e02ff */
[-C--:B------:R-:W-:Y:S04]  /*3ee0*/  SHF.R.U32.HI R14, RZ, R5.reuse, R14 ;  /* 0x00000005ff0e7219 */ /* 0x080fe8000001160e */
[----:B------:R-:W-:Y:S02]  /*3ef0*/  ISETP.GE.OR P0, PT, R3, R12, P0 ;  /* 0x0000000c0300720c */ /* 0x000fe40000706670 */
[----:B------:R-:W-:Y:S05]  /*3f00*/  SEL R15, R9, R14, !P2 ;  /* 0x0000000e090f7207 */ /* 0x000fea0005000000 */
[----:B------:R-:W-:Y:S04]  /*3f10*/  IMAD.MOV R14, RZ, RZ, -R15 ;  /* 0x000000ffff0e7224 */ /* 0x000fe800078e0a0f */
[----:B------:R-:W-:Y:S02]  /*3f20*/  IMAD R14, R72, R14, R9 ;  /* 0x0000000e480e7224 */ /* 0x000fe400078e0209 */
[C---:B------:R-:W-:Y:S05]  /*3f30*/  @!P0 IMAD.HI.U32 R10, R3.reuse, R4, RZ ;  /* 0x00000004030a8227 */ /* 0x040fea00078e00ff */
[----:B------:R-:W-:Y:S04]  /*3f40*/  @!P0 SHF.R.U32.HI R10, RZ, R5, R10 ;  /* 0x00000005ff0a8219 */ /* 0x000fe8000001160a */
[----:B------:R-:W-:Y:S01]  /*3f50*/  @!P0 SEL R0, R3, R10, !P2 ;  /* 0x0000000a03008207 */ /* 0x000fe20005000000 */
[----:B------:R-:W-:Y:S03]  /*3f60*/  IMAD.MOV R10, RZ, RZ, -R3 ;  /* 0x000000ffff0a7224 */ /* 0x000fe600078e0a03 */
[----:B------:R-:W-:Y:S01]  /*3f70*/  @!P0 IADD3 R15, PT, PT, R15, -R0, RZ ;  /* 0x800000000f0f8210 */ /* 0x000fe20007ffe0ff */
[----:B------:R-:W-:Y:S01]  /*3f80*/  @!P0 IMAD R0, R11, R14, R0 ;  /* 0x0000000e0b008224 */ /* 0x000fe200078e0200 */
[----:B------:R-:W-:Y:S01]  /*3f90*/  IADD3 R11, PT, PT, -R9, RZ, RZ ;  /* 0x000000ff090b7210 */ /* 0x000fe20007ffe1ff */
[----:B------:R-:W-:Y:S02]  /*3fa0*/  IMAD R13, R2, R10, R13 ;  /* 0x0000000a020d7224 */ /* 0x000fe400078e020d */
[----:B------:R-:W-:Y:S02]  /*3fb0*/  @!P0 IMAD R9, R15, R72, R3 ;  /* 0x000000480f098224 */ /* 0x000fe400078e0203 */
[----:B------:R-:W-:Y:S02]  /*3fc0*/  @!P0 IMAD.MOV.U32 R3, RZ, RZ, R0 ;  /* 0x000000ffff038224 */ /* 0x000fe400078e0000 */
[----:B------:R-:W-:Y:S02]  /*3fd0*/  IMAD R8, R6, R11, R8 ;  /* 0x0000000b06087224 */ /* 0x000fe400078e0208 */
[----:B------:R-:W-:Y:S02]  /*3fe0*/  IMAD R13, R3, R2, R13 ;  /* 0x00000002030d7224 */ /* 0x000fe400078e020d */
[----:B------:R-:W-:Y:S02]  /*3ff0*/  IMAD R8, R9, R6, R8 ;  /* 0x0000000609087224 */ /* 0x000fe400078e0208 */
.L_x_71:
[----:B------:R-:W-:Y:S05]  /*4000*/  BRA.U UP1, `(.L_x_72) ;  /* 0x0000000101107547 */ /* 0x000fea000b800000 */
[----:B------:R-:W-:Y:S04]  /*4010*/  MOV R0, UR6 ;  /* 0x0000000600007c02 */ /* 0x000fe80008000f00 */
[----:B------:R-:W-:Y:S04]  /*4020*/  SHF.L.U32 R3, R0, 0x1f, RZ ;  /* 0x0000001f00037819 */ /* 0x000fe800000006ff */
[----:B------:R-:W2:Y:S02]  /*4030*/  SYNCS.PHASECHK.TRANS64.TRYWAIT P0, [UR7+0x88], R3 ;  /* 0x00008803ff0075a7 */ /* 0x000ea40008001107 */
[----:B--2---:R-:W-:Y:S05]  /*4040*/  @!P0 BRA `(.L_x_73) ;  /* 0x0000004800a08947 */ /* 0x004fea0003800000 */
.L_x_72:
[----:B------:R-:W-:Y:S02]  /*4050*/  R2UR UR19, R21 ;  /* 0x00000000151372ca */ /* 0x000fe400000e0000 */
[----:B------:R-:W-:Y:S02]  /*4060*/  R2UR UR18, R20 ;  /* 0x00000000141272ca */ /* 0x000fe400000e0000 */
[----:B------:R-:W-:Y:S02]  /*4070*/  ISETP.NE.U32.AND P2, PT, RZ, UR4, PT ;  /* 0x00000004ff007c0c */ /* 0x000fe4000bf45070 */
[----:B------:R-:W-:Y:S02]  /*4080*/  SHF.L.U32 R12, R31, 0x1f, RZ ;  /* 0x0000001f1f0c7819 */ /* 0x000fe400000006ff */
[----:B------:R-:W-:Y:S05]  /*4090*/  ISETP.NE.AND.EX P2, PT, RZ, UR5, PT, P2 ;  /* 0x00000005ff007c0c */ /* 0x000fea000bf45320 */
[----:B------:R-:W-:Y:S02]  /*40a0*/  USHF.L.U32 UR19, UR19, 0x7, URZ ;  /* 0x0000000713137899 */ /* 0x000fe400080006ff */
[----:B------:R-:W-:Y:S01]  /*40b0*/  USHF.L.U32 UR18, UR18, 0x7, URZ ;  /* 0x0000000712127899 */ /* 0x000fe200080006ff */
[----:B------:R-:W-:Y:S11]  /*40c0*/  BRA.U !UP3, `(.L_x_74) ;  /* 0x000000010b347547 */ /* 0x000ff6000b800000 */
[----:B------:R-:W-:Y:S01]  /*40d0*/  UPLOP3.LUT UP0, UPT, UPT, UPT, UP2, 0x80, 0x8 ;  /* 0x000000000008789c */ /* 0x000fe20003f0f020 */
[----:B--2---:R-:W-:Y:S02]  /*40e0*/  HFMA2 R0, -RZ, RZ, 0, 5.9604644775390625e-08 ;  /* 0x00000001ff007431 */ /* 0x004fe400000001ff */
[----:B------:R-:W-:Y:S03]  /*40f0*/  IMAD.MOV.U32 R171, RZ, RZ, 0x1 ;  /* 0x00000001ffab7424 */ /* 0x000fe600078e00ff */
[----:B------:R-:W-:Y:S05]  /*4100*/  PLOP3.LUT P0, PT, PT, PT, UP0, 0x80, 0x8 ;  /* 0x000000000008781c */ /* 0x000fea0003f0f008 */
[----:B------:R-:W2:Y:S01]  /*4110*/  @UP0 LDCU.64 UR10, c[0x0][0x888] ;  /* 0x00011100ff0a07ac */ /* 0x000ea20008000a00 */
[----:B------:R-:W-:Y:S07]  /*4120*/  @UP0 UIMAD UR8, UR36, UR4, URZ ;  /* 0x00000004240802a4 */ /* 0x000fee000f8e02ff */
[----:B------:R-:W-:Y:S01]  /*4130*/  @!P0 PRMT R171, R0, 0x7610, R171 ;  /* 0x0000761000ab8816 */ /* 0x000fe200000000ab */
[----:B--2---:R-:W-:Y:S03]  /*4140*/  @UP0 UIMAD.WIDE UR10, UR8, 0x4, UR10 ;  /* 0x00000004080a08a5 */ /* 0x004fe6000f8e020a */
[----:B------:R-:W2:Y:S03]  /*4150*/  @!UP0 LDCU UR8, c[0x0][0x880] ;  /* 0x00011000ff0887ac */ /* 0x000ea60008000800 */
[----:B------:R-:W-:Y:S01]  /*4160*/  IMAD.U32 R10, RZ, RZ, UR10 ;  /* 0x0000000aff0a7e24 */ /* 0x000fe2000f8e00ff */
[----:B------:R-:W-:Y:S05]  /*4170*/  MOV R11, UR11 ;  /* 0x0000000b000b7c02 */ /* 0x000fea0008000f00 */
[----:B-----5:R3:W5:Y:S02]  /*4180*/  @P0 LDG.E R81, desc[UR46][R10.64] ;  /* 0x0000002e0a510981 */ /* 0x020764000c1e1900 */
[----:B--23--:R-:W-:Y:S07]  /*4190*/  @!P0 IMAD.U32 R81, RZ, RZ, UR8 ;  /* 0x00000008ff518e24 */ /* 0x00cfee000f8e00ff */
.L_x_74:
[----:B-----5:R-:W-:Y:S01]  /*41a0*/  @!P2 FSETP.EQ.AND P0, PT, R81, RZ, PT ;  /* 0x000000ff5100a20b */ /* 0x020fe20003f02000 */
[----:B------:R-:W-:Y:S01]  /*41b0*/  @!UPT UIADD3 URZ, UPT, UPT, URZ, URZ, URZ ;  /* 0x000000fffffff290 */ /* 0x000fe2000fffe0ff */
[----:B------:R-:W-:Y:S11]  /*41c0*/  @!P2 BRA `(.L_x_75) ;  /* 0x000000000014a947 */ /* 0x000ff60003800000 */
[----:B------:R-:W-:Y:S02]  /*41d0*/  LOP3.LUT P2, RZ, R171, 0xff, RZ, 0xc0, !PT ;  /* 0x000000ffabff7812 */ /* 0x000fe4000784c0ff */
[----:B------:R-:W-:Y:S04]  /*41e0*/  PLOP3.LUT P0, PT, PT, PT, UP0, 0x80, 0x8 ;  /* 0x000000000008781c */ /* 0x000fe80003f0f008 */
[----:B------:R-:W-:Y:S07]  /*41f0*/  PLOP3.LUT P0, PT, P0, PT, PT, 0x8, 0x80 ;  /* 0x000000000080781c */ /* 0x000fee000070e170 */
[----:B------:R-:W-:Y:S11]  /*4200*/  @P2 FSETP.EQ.AND P0, PT, R81, RZ, PT ;  /* 0x000000ff5100220b */ /* 0x000ff60003f02000 */
[----:B------:R-:W-:Y:S02]  /*4210*/  @!UPT UIADD3 URZ, UPT, UPT, URZ, URZ, URZ ;  /* 0x000000fffffff290 */ /* 0x000fe4000fffe0ff */
.L_x_75:
[----:B------:R-:W3:Y:S01]  /*4220*/  SYNCS.PHASECHK.TRANS64.TRYWAIT P2, [UR7+0x70], R12 ;  /* 0x0000700cff0075a7 */ /* 0x000ee20008041107 */
[----:B------:R-:W-:Y:S04]  /*4230*/  ELECT P4, URZ, PT ;  /* 0x0000000000ff782f */ /* 0x000fe80003880000 */
[----:B------:R-:W-:Y:S11]  /*4240*/  PLOP3.LUT P4, PT, P0, P4, PT, 0xf2, 0x2f ;  /* 0x00000000002f781c */ /* 0x000ff60000789e72 */
[----:B------:R-:W-:Y:S02]  /*4250*/  @!UPT UIADD3 URZ, UPT, UPT, URZ, URZ, URZ ;  /* 0x000000fffffff290 */ /* 0x000fe4000fffe0ff */
[----:B-1----:R-:W-:Y:S05]  /*4260*/  @!P4 IADD3 R21, P0, PT, R32, 0x580, RZ ;  /* 0x000005802015c810 */ /* 0x002fea0007f1e0ff */
[----:B------:R-:W-:Y:S01]  /*4270*/  @!P4 IMAD.X R20, RZ, RZ, R33, P0 ;  /* 0x000000ffff14c224 */ /* 0x000fe200000e0621 */
[----:B---3--:R-:W-:Y:S07]  /*4280*/  @!P2 BRA `(.L_x_76) ;  /* 0x000000480028a947 */ /* 0x008fee0003800000 */
.L_x_142:
[----:B------:R-:W3:Y:S01]  /*4290*/  LDC.64 R14, c[0x0][0xb10] ;  /* 0x0002c400ff0e7b82 */ /* 0x000ee20000000a00 */
[----:B------:R-:W-:Y:S01]  /*42a0*/  @!P4 R2UR UR8, R20 ;  /* 0x000000001408c2ca */ /* 0x000fe200000e0000 */
[----:B------:R-:W-:Y:S01]  /*42b0*/  VOTEU.ALL UP1, P4 ;  /* 0x0000000000ff7886 */ /* 0x000fe20002020000 */
[----:B------:R-:W-:Y:S01]  /*42c0*/  @!P4 R2UR UR9, R21 ;  /* 0x000000001509c2ca */ /* 0x000fe200000e0000 */
[----:B------:R-:W-:Y:S01]  /*42d0*/  UMOV UR10, 0x0 ;  /* 0x00000000000a7882 */ /* 0x000fe20000000000 */
[----:B------:R-:W-:Y:S03]  /*42e0*/  UMOV UR11, 0x10000000 ;  /* 0x10000000000b7882 */ /* 0x000fe60000000000 */
[----:B------:R-:W5:Y:S01]  /*42f0*/  LDC.64 R10, c[0x0][0xb18] ;  /* 0x0002c600ff0a7b82 */ /* 0x000f620000000a00 */
[----:B------:R-:W-:Y:S01]  /*4300*/  @!UP1 UIADD3 UR16, UPT, UPT, UR7, 0x200, URZ ;  /* 0x0000020007109890 */ /* 0x000fe2000fffe0ff */
[----:B------:R-:W-:Y:S01]  /*4310*/  @P3 SHF.R.U32.HI R28, RZ, 0x10, R25 ;  /* 0x00000010ff1c3819 */ /* 0x000fe20000011619 */
[----:B------:R-:W-:Y:S01]  /*4320*/  VOTEU.ALL UP1, P4 ;  /* 0x0000000000ff7886 */ /* 0x000fe20002020000 */
[----:B------:R-:W-:Y:S01]  /*4330*/  UMOV UR20, UR36 ;  /* 0x0000002400147c82 */ /* 0x000fe20008000000 */
[----:B------:R-:W-:Y:S03]  /*4340*/  VIADD R30, R30, 0x1 ;  /* 0x000000011e1e7836 */ /* 0x000fe60000000000 */
[----:B--2---:R-:W2:Y:S01]  /*4350*/  @!P1 LDC R0, c[0x0][0xb20] ;  /* 0x0002c800ff009b82 */ /* 0x004ea20000000800 */
[----:B------:R-:W-:Y:S01]  /*4360*/  IMAD.U32 R21, RZ, RZ, UR8 ;  /* 0x00000008ff157e24 */ /* 0x000fe2000f8e00ff */
[----:B------:R-:W-:Y:S06]  /*4370*/  UPRMT UR8, UR37, 0x654, UR17 ;  /* 0x0000065425087896 */ /* 0x000fec0008000011 */
[----:B-1----:R-:W1:Y:S01]  /*4380*/  @!P1 LDC R3, c[0x0][0xb0c] ;  /* 0x0002c300ff039b82 */ /* 0x002e620000000800 */
[----:B------:R-:W-:Y:S01]  /*4390*/  IMAD.U32 R20, RZ, RZ, UR9 ;  /* 0x00000009ff147e24 */ /* 0x000fe2000f8e00ff */
[----:B------:R-:W-:Y:S04]  /*43a0*/  @!P4 R2UR UR15, R21 ;  /* 0x00000000150fc2ca */ /* 0x000fe800000e0000 */
[----:B------:R-:W-:Y:S01]  /*43b0*/  @!P4 R2UR UR14, R20 ;  /* 0x00000000140ec2ca */ /* 0x000fe200000e0000 */
[----:B------:R-:W-:Y:S11]  /*43c0*/  @!P4 IMAD.MOV.U32 R20, RZ, RZ, 0x2000 ;  /* 0x00002000ff14c424 */ /* 0x000ff600078e00ff */
[----:B------:R-:W-:Y:S01]  /*43d0*/  @!UPT UIADD3 URZ, UPT, UPT, URZ, URZ, URZ ;  /* 0x000000fffffff290 */ /* 0x000fe2000fffe0ff */
[----:B------:R1:W-:Y:S01]  /*43e0*/  @!UP1 UTMALDG.3D [UR16], [UR14], desc[UR10] ;  /* 0x00000a100e0095b4 */ /* 0x0003e20008011000 */
[----:B------:R1:W-:Y:S02]  /*43f0*/  @!P4 SYNCS.ARRIVE.TRANS64.RED.A0TR RZ, [UR7+0x60], R20 ;  /* 0x00006014ffffc9a7 */ /* 0x0003e40008300407 */
[----:B-1----:R-:W-:Y:S01]  /*4400*/  @!P1 ISETP.NE.AND P2, PT, R3, 0x1, PT ;  /* 0x000000010300980c */ /* 0x002fe20003f45270 */
[C---:B---3--:R-:W-:Y:S01]  /*4410*/  @!P1 IMAD.HI.U32 R14, R13.reuse, R14, RZ ;  /* 0x0000000e0d0e9227 */ /* 0x048fe200078e00ff */
[----:B-----5:R-:W-:Y:S03]  /*4420*/  @!P1 ISETP.NE.AND P0, PT, R10, 0x1, PT ;  /* 0x000000010a00980c */ /* 0x020fe60003f05270 */
[C---:B------:R-:W-:Y:S01]  /*4430*/  @!P1 IMAD.HI.U32 R11, R8.reuse, R11, RZ ;  /* 0x0000000b080b9227 */ /* 0x040fe200078e00ff */
[----:B------:R-:W-:Y:S04]  /*4440*/  @!P1 SHF.R.U32.HI R14, RZ, R15, R14 ;  /* 0x0000000fff0e9219 */ /* 0x000fe8000001160e */
[----:B--2---:R-:W-:Y:S01]  /*4450*/  @!P1 SHF.R.U32.HI R9, RZ, R0, R11 ;  /* 0x00000000ff099219 */ /* 0x004fe2000001160b */
[----:B------:R-:W-:Y:S01]  /*4460*/  SYNCS.ARRIVE.TRANS64.RED.A1T0 RZ, [UR8], RZ ;  /* 0x000000ffffff79a7 */ /* 0x000fe20008100408 */
[----:B------:R-:W-:Y:S02]  /*4470*/  @!P1 SEL R14, R13, R14, !P2 ;  /* 0x0000000e0d0e9207 */ /* 0x000fe40005000000 */
[----:B------:R-:W-:Y:S01]  /*4480*/  @!P1 SEL R9, R8, R9, !P0 ;  /* 0x0000000908099207 */ /* 0x000fe20004000000 */
[----:B------:R-:W1:Y:S04]  /*4490*/  SYNCS.PHASECHK.TRANS64.TRYWAIT P5, [UR7+0x78], R12 ;  /* 0x0000780cff0075a7 */ /* 0x000e6800080a1107 */
[----:B------:R-:W-:Y:S02]  /*44a0*/  @!P1 IMAD.IADD R0, R9, 0x1, -R14 ;  /* 0x0000000109009824 */ /* 0x000fe400078e0a0e */
[----:B------:R-:W-:Y:S02]  /*44b0*/  @!P1 IMAD.IADD R9, R14, 0x1, -R9 ;  /* 0x000000010e099824 */ /* 0x000fe400078e0a09 */
[----:B------:R-:W-:Y:S02]  /*44c0*/  @!P1 IMAD R13, R0, R3, R13 ;  /* 0x00000003000d9224 */ /* 0x000fe400078e020d */
[----:B------:R-:W-:Y:S01]  /*44d0*/  @!P1 IMAD R8, R9, R10, R8 ;  /* 0x0000000a09089224 */ /* 0x000fe200078e0208 */
[----:B-1----:R-:W-:Y:S06]  /*44e0*/  @!P5 BRA `(.L_x_77) ;  /* 0x0000004400a8d947 */ /* 0x002fec0003800000 */
.L_x_144:
[----:B-1----:R-:W-:Y:S01]  /*44f0*/  @!P4 IADD3 R3, P0, PT, R32, 0x580, RZ ;  /* 0x000005802003c810 */ /* 0x002fe20007f1e0ff */
[----:B------:R-:W-:Y:S01]  /*4500*/  VOTEU.ALL UP1, P4 ;  /* 0x0000000000ff7886 */ /* 0x000fe20002020000 */
[----:B------:R-:W-:Y:S01]  /*4510*/  UMOV UR20, 0x0 ;  /* 0x0000000000147882 */ /* 0x000fe20000000000 */
[----:B------:R-:W-:Y:S01]  /*4520*/  UMOV UR21, 0x10000000 ;  /* 0x1000000000157882 */ /* 0x000fe20000000000 */
[----:B------:R-:W-:Y:S01]  /*4530*/  @!P4 R2UR UR9, R3 ;  /* 0x000000000309c2ca */ /* 0x000fe200000e0000 */
[----:B------:R-:W-:Y:S01]  /*4540*/  @!P4 IMAD.X R0, RZ, RZ, R33, P0 ;  /* 0x000000ffff00c224 */ /* 0x000fe200000e0621 */
[----:B------:R-:W-:Y:S01]  /*4550*/  @!UP1 UIADD3 UR10, UPT, UPT, UR18, 0x40, URZ ;  /* 0x00000040120a9890 */ /* 0x000fe2000fffe0ff */
[----:B------:R-:W-:Y:S01]  /*4560*/  ISETP.NE.AND P0, PT, R30, 0x2, PT ;  /* 0x000000021e00780c */ /* 0x000fe20003f05270 */
[----:B------:R-:W-:Y:S01]  /*4570*/  UMOV UR11, UR19 ;  /* 0x00000013000b7c82 */ /* 0x000fe20008000000 */
[----:B------:R-:W-:Y:S01]  /*4580*/  UMOV UR12, UR36 ;  /* 0x00000024000c7c82 */ /* 0x000fe20008000000 */
[----:B------:R-:W-:Y:S01]  /*4590*/  @!P4 R2UR UR8, R0 ;  /* 0x000000000008c2ca */ /* 0x000fe200000e0000 */
[----:B------:R-:W-:Y:S01]  /*45a0*/  IMAD.IADD R20, R8, 0x1, R147 ;  /* 0x0000000108147824 */ /* 0x000fe200078e0293 */
[----:B------:R-:W-:Y:S01]  /*45b0*/  @P3 R2UR UR36, R28 ;  /* 0x000000001c2432ca */ /* 0x000fe200000e0000 */
[----:B------:R-:W-:Y:S01]  /*45c0*/  IMAD.IADD R21, R13, 0x1, R170 ;  /* 0x000000010d157824 */ /* 0x000fe200078e02aa */
[----:B------:R-:W-:Y:S02]  /*45d0*/  SEL R0, RZ, 0x1, P0 ;  /* 0x00000001ff007807 */ /* 0x000fe40000000000 */
[----:B------:R-:W-:Y:S01]  /*45e0*/  LOP3.LUT R31, R31, 0x1, RZ, 0x3c, !PT ;  /* 0x000000011f1f7812 */ /* 0x000fe200078e3cff */
[----:B------:R-:W-:Y:S01]  /*45f0*/  IMAD.U32 R10, RZ, RZ, UR9 ;  /* 0x00000009ff0a7e24 */ /* 0x000fe2000f8e00ff */
[----:B------:R-:W-:Y:S01]  /*4600*/  @!UP1 UIADD3 UR9, UPT, UPT, UR7, 0x68, URZ ;  /* 0x0000006807099890 */ /* 0x000fe2000fffe0ff */
[----:B------:R-:W-:Y:S02]  /*4610*/  LOP3.LUT R29, R29, R0, RZ, 0x3c, !PT ;  /* 0x000000001d1d7212 */ /* 0x000fe400078e3cff */
[----:B------:R-:W-:Y:S02]  /*4620*/  SEL R30, R30, RZ, P0 ;  /* 0x000000ff1e1e7207 */ /* 0x000fe40000000000 */
[----:B------:R-:W-:Y:S01]  /*4630*/  IMAD.U32 R11, RZ, RZ, UR8 ;  /* 0x00000008ff0b7e24 */ /* 0x000fe2000f8e00ff */
[----:B------:R-:W-:Y:S01]  /*4640*/  @!P4 R2UR UR14, R10 ;  /* 0x000000000a0ec2ca */ /* 0x000fe200000e0000 */
[----:B------:R-:W-:Y:S01]  /*4650*/  @!UP1 UIADD3 UR8, UPT, UPT, UR7, 0x2200, URZ ;  /* 0x0000220007089890 */ /* 0x000fe2000fffe0ff */
[----:B------:R-:W-:Y:S02]  /*4660*/  VOTEU.ALL UP1, P4 ;  /* 0x0000000000ff7886 */ /* 0x000fe40002020000 */
[----:B------:R-:W-:Y:S11]  /*4670*/  @!P4 R2UR UR15, R11 ;  /* 0x000000000b0fc2ca */ /* 0x000ff600000e0000 */
[----:B------:R-:W-:Y:S02]  /*4680*/  @!UPT UIADD3 URZ, UPT, UPT, URZ, URZ, URZ ;  /* 0x000000fffffff290 */ /* 0x000fe4000fffe0ff */
[----:B------:R2:W-:Y:S01]  /*4690*/  @!UP1 UTMALDG.3D [UR8], [UR14], desc[UR20] ;  /* 0x000014080e0095b4 */ /* 0x0005e20008011000 */
[----:B------:R2:W-:Y:S01]  /*46a0*/  @!P4 SYNCS.ARRIVE.TRANS64.RED.A0TR RZ, [UR7+0x68], R23 ;  /* 0x00006817ffffc9a7 */ /* 0x0005e20008300407 */
[----:B------:R-:W-:Y:S01]  /*46b0*/  UPLOP3.LUT UP1, UPT, UPT, UPT, UPT, 0x80, 0x8 ;  /* 0x000000000008789c */ /* 0x000fe20003f2f070 */
[----:B------:R-:W-:Y:S01]  /*46c0*/  SYNCS.ARRIVE.TRANS64.RED.A1T0 RZ, [UR13], RZ ;  /* 0x000000ffffff79a7 */ /* 0x000fe2000810040d */
[----:B------:R-:W-:Y:S09]  /*46d0*/  @P3 BRA `(.L_x_78) ;  /* 0xfffffff400503947 */ /* 0x000ff2000383ffff */
[----:B------:R-:W-:-:S04]  /*46e0*/  SHF.L.U32 R3, R31, 0x1f, RZ ;  /* 0x0000001f1f037819 */ /* 0x000fc800000006ff */
[----:B------:R-:W1:Y:S02]  /*46f0*/  SYNCS.PHASECHK.TRANS64.TRYWAIT P0, [UR7+0x70], R3 ;  /* 0x00007003ff0075a7 */ /* 0x000e640008001107 */
[----:B-1----:R-:W-:Y:S05]  /*4700*/  @!P0 BRA `(.L_x_79) ;  /* 0x0000004400388947 */ /* 0x002fea0003800000 */
.L_x_146:
[----:B-1----:R-:W-:-:S07]  /*4710*/  MOV R0, UR7 ;  /* 0x0000000700007c02 */ /* 0x002fce0008000f00 */
.L_x_80:
[----:B-1----:R-:W-:-:S04]  /*4720*/  SHF.L.U32 R3, R31, 0x1f, RZ ;  /* 0x0000001f1f037819 */ /* 0x002fc800000006ff */
[----:B------:R1:W3:Y:S03]  /*4730*/  SYNCS.PHASECHK.TRANS64.TRYWAIT P0, [R0+URZ+0x78], R3 ;  /* 0x00007803000075a7 */ /* 0x0002e600080011ff */
[----:B---3--:R-:W-:Y:S05]  /*4740*/  @!P0 NANOSLEEP.SYNCS 0x989680 ;  /* 0x009896800000895d */ /* 0x008fea0003900000 */
[----:B------:R-:W3:Y:S02]  /*4750*/  @!P0 SYNCS.PHASECHK.TRANS64 P0, [R0+URZ+0x78], R3 ;  /* 0x00007803000085a7 */ /* 0x000ee400080010ff */
[----:B--23--:R-:W-:Y:S05]  /*4760*/  @P0 EXIT ;  /* 0x000000000000094d */ /* 0x00cfea0003800000 */
[----:B------:R-:W-:Y:S05]  /*4770*/  BRA `(.L_x_80) ;  /* 0xfffffffc00e87947 */ /* 0x000fea000383ffff */
.L_x_69:
[----:B------:R-:W-:-:S06]  /*4780*/  UISETP.GE.AND UP1, UPT, UR8, 0x4, UPT ;  /* 0x000000040800788c */ /* 0x000fcc000bf26270 */
[----:B------:R-:W-:-:S13]  /*4790*/  PLOP3.LUT P0, PT, PT, PT, UP1, 0x80, 0x8 ;  /* 0x000000000008781c */ /* 0x000fda0003f0f018 */
[----:B------:R-:W-:Y:S05]  /*47a0*/  @!P0 EXIT ;  /* 0x000000000000894d */ /* 0x000fea0003800000 */
[----:B------:R-:W-:Y:S01]  /*47b0*/  BAR.SYNC.DEFER_BLOCKING 0x6, 0xa0 ;  /* 0x0182800000007b1d */ /* 0x000fe20000010000 */
[C---:B------:R-:W-:Y:S01]  /*47c0*/  IMAD.SHL.U32 R3, R189.reuse, 0x40, RZ ;  /* 0x00000040bd037824 */ /* 0x040fe200078e00ff */
[C---:B------:R-:W-:Y:S01]  /*47d0*/  LOP3.LUT R193, R189.reuse, 0x60, RZ, 0xc0, !PT ;  /* 0x00000060bdc17812 */ /* 0x040fe200078ec0ff */
[C---:B------:R-:W-:Y:S01]  /*47e0*/  IMAD.SHL.U32 R172, R189.reuse, 0x8, RZ ;  /* 0x00000008bdac7824 */ /* 0x040fe200078e00ff */
[C---:B------:R-:W-:Y:S01]  /*47f0*/  LOP3.LUT R191, R189.reuse, 0x2, RZ, 0xc0, !PT ;  /* 0x00000002bdbf7812 */ /* 0x040fe200078ec0ff */
[----:B------:R-:W-:Y:S01]  /*4800*/  IMAD.U32 R79, R189, 0x10000, RZ ;  /* 0x00010000bd4f7824 */ /* 0x000fe200078e00ff */
[----:B------:R-:W-:Y:S02]  /*4810*/  UMOV UR49, 0x400 ;  /* 0x0000040000317882 */ /* 0x000fe40000000000 */
[----:B------:R-:W1:Y:S01]  /*4820*/  LDC R177, c[0x0][0x370] ;  /* 0x0000dc00ffb17b82 */ /* 0x000e620000000800 */
[----:B------:R-:W-:Y:S01]  /*4830*/  ULEA UR49, UR37, UR49, 0x18 ;  /* 0x0000003125317291 */ /* 0x000fe2000f8ec0ff */
[----:B------:R-:W-:Y:S01]  /*4840*/  LOP3.LUT R5, R3, 0x180, RZ, 0xc0, !PT ;  /* 0x0000018003057812 */ /* 0x000fe200078ec0ff */
[----:B------:R-:W-:Y:S01]  /*4850*/  HFMA2 R195, -RZ, RZ, 0, 0 ;  /* 0x00000000ffc37431 */ /* 0x000fe200000001ff */
[----:B------:R-:W-:Y:S01]  /*4860*/  LOP3.LUT R79, R79, 0x600000, RZ, 0xc0, !PT ;  /* 0x006000004f4f7812 */ /* 0x000fe200078ec0ff */
[----:B------:R-:W-:Y:S01]  /*4870*/  UIADD3 UR4, UPT, UPT, UR49, 0x4200, URZ ;  /* 0x0000420031047890 */ /* 0x000fe2000fffe0ff */
[----:B------:R-:W-:Y:S01]  /*4880*/  LOP3.LUT R172, R5, 0x30, R172, 0xf8, !PT ;  /* 0x0000003005ac7812 */ /* 0x000fe200078ef8ac */
[----:B------:R-:W-:Y:S01]  /*4890*/  IMAD.MOV.U32 R76, RZ, RZ, RZ ;  /* 0x000000ffff4c7224 */ /* 0x000fe200078e00ff */
[----:B------:R-:W2:Y:S01]  /*48a0*/  LDC R74, c[0x0][0xb0c] ;  /* 0x0002c300ff4a7b82 */ /* 0x000ea20000000800 */
[----:B------:R-:W-:-:S02]  /*48b0*/  LOP3.LUT R189, R189, 0x4, RZ, 0xc0, !PT ;  /* 0x00000004bdbd7812 */ /* 0x000fc400078ec0ff */
[----:B------:R-:W-:Y:S02]  /*48c0*/  CS2R R182, SRZ ;  /* 0x0000000000b67805 */ /* 0x000fe4000001ff00 */
[----:B------:R-:W-:Y:S02]  /*48d0*/  LOP3.LUT R172, R172, 0x1e40, R3, 0xf8, !PT ;  /* 0x00001e40acac7812 */ /* 0x000fe400078ef803 */
[----:B------:R-:W-:Y:S02]  /*48e0*/  CS2R R180, SRZ ;  /* 0x0000000000b47805 */ /* 0x000fe4000001ff00 */
[----:B------:R-:W-:Y:S01]  /*48f0*/  IADD3 R188, PT, PT, -R189, 0x2, RZ ;  /* 0x00000002bdbc7810 */ /* 0x000fe20007ffe1ff */
[----:B------:R-:W-:Y:S01]  /*4900*/  IMAD.MOV R176, RZ, RZ, -R191 ;  /* 0x000000ffffb07224 */ /* 0x000fe200078e0abf */
[----:B------:R-:W-:Y:S01]  /*4910*/  MOV R192, UR4 ;  /* 0x0000000400c07c02 */ /* 0x000fe20008000f00 */
[----:B------:R-:W4:Y:S01]  /*4920*/  LDC R174, c[0x0][0xb20] ;  /* 0x0002c800ffae7b82 */ /* 0x000f220000000800 */
[----:B------:R-:W3:Y:S01]  /*4930*/  LDS R0, [UR49+0x140] ;  /* 0x00014031ff007984 */ /* 0x000ee20008000800 */
[----:B------:R-:W-:Y:S01]  /*4940*/  VIADD R190, R172, UR49 ;  /* 0x00000031acbe7c36 */ /* 0x000fe20008000000 */
[----:B------:R-:W1:Y:S01]  /*4950*/  LDCU.64 UR52, c[0x0][0x348] ;  /* 0x00006900ff3477ac */ /* 0x000e620008000a00 */
[----:B------:R-:W-:-:S02]  /*4960*/  IMAD.MOV R175, RZ, RZ, -R189 ;  /* 0x000000ffffaf7224 */ /* 0x000fc400078e0abd */
[----:B------:R-:W-:Y:S01]  /*4970*/  VIADD R190, R190, 0x200 ;  /* 0x00000200bebe7836 */ /* 0x000fe20000000000 */
[----:B------:R-:W1:Y:S01]  /*4980*/  LDCU.64 UR38, c[0x0][0x888] ;  /* 0x00011100ff2677ac */ /* 0x000e620008000a00 */
[----:B------:R-:W1:Y:S01]  /*4990*/  LDC R73, c[0x0][0xb30] ;  /* 0x0002cc00ff497b82 */ /* 0x000e620000000800 */
[----:B------:R-:W1:Y:S01]  /*49a0*/  LDCU.64 UR44, c[0x0][0x890] ;  /* 0x00011200ff2c77ac */ /* 0x000e620008000a00 */
[----:B------:R-:W-:-:S06]  /*49b0*/  UIADD3 UR48, UPT, UPT, UR49, 0x200, URZ ;  /* 0x0000020031307890 */ /* 0x000fcc000fffe0ff */
[----:B------:R-:W1:Y:S08]  /*49c0*/  LDC.64 R168, c[0x0][0xb10] ;  /* 0x0002c400ffa87b82 */ /* 0x000e700000000a00 */
[----:B------:R-:W1:Y:S08]  /*49d0*/  LDC.64 R70, c[0x0][0xb18] ;  /* 0x0002c600ff467b82 */ /* 0x000e700000000a00 */
[----:B------:R-:W1:Y:S08]  /*49e0*/  LDC.64 R68, c[0x0][0xb28] ;  /* 0x0002ca00ff447b82 */ /* 0x000e700000000a00 */
[----:B------:R-:W1:Y:S01]  /*49f0*/  LDC.64 R166, c[0x0][0x8b0] ;  /* 0x00022c00ffa67b82 */ /* 0x000e620000000a00 */
[----:B---3--:R-:W-:-:S07]  /*4a00*/  IMAD.IADD R79, R0, 0x1, R79 ;  /* 0x00000001004f7824 */ /* 0x008fce00078e024f */
[----:B------:R-:W3:Y:S08]  /*4a10*/  LDC.64 R164, c[0x0][0x8a8] ;  /* 0x00022a00ffa47b82 */ /* 0x000ef00000000a00 */
[----:B--2-4-:R-:W1:Y:S02]  /*4a20*/  LDC R178, c[0x0][0x374] ;  /* 0x0000dd00ffb27b82 */ /* 0x014e640000000800 */
.L_x_107:
[C---:B------:R-:W-:Y:S02]  /*4a30*/  LEA R0, R195.reuse, UR49, 0x3 ;  /* 0x00000031c3007c11 */ /* 0x040fe4000f8e18ff */
[----:B------:R-:W-:Y:S02]  /*4a40*/  SHF.L.U32 R3, R182, 0x1f, RZ ;  /* 0x0000001fb6037819 */ /* 0x000fe400000006ff */
[----:B------:R-:W-:Y:S02]  /*4a50*/  LEA R16, R195, UR49, 0x4 ;  /* 0x00000031c3107c11 */ /* 0x000fe4000f8e20ff */
[----:B------:R-:W2:Y:S02]  /*4a60*/  SYNCS.PHASECHK.TRANS64.TRYWAIT P0, [R0+URZ+0x90], R3 ;  /* 0x00009003000075a7 */ /* 0x000ea400080011ff */
[----:B-12---:R-:W-:Y:S05]  /*4a70*/  @!P0 BRA `(.L_x_81) ;  /* 0x0000004000748947 */ /* 0x006fea0003800000 */
.L_x_147:
[----:B------:R-:W4:Y:S01]  /*4a80*/  LDC.64 R12, c[0x0][0xb10] ;  /* 0x0002c400ff0c7b82 */ /* 0x000f220000000a00 */
[----:B------:R-:W3:Y:S01]  /*4a90*/  LDS.128 R16, [R16+0x120] ;  /* 0x0001200010107984 */ /* 0x000ee20000000c00 */
[----:B-1----:R-:W-:Y:S01]  /*4aa0*/  ISETP.NE.AND P1, PT, R73, 0x1, PT ;  /* 0x000000014900780c */ /* 0x002fe20003f25270 */
[----:B--2---:R-:W-:Y:S01]  /*4ab0*/  VIADD R0, R0, 0xa0 ;  /* 0x000000a000007836 */ /* 0x004fe20000000000 */
[----:B------:R-:W-:Y:S04]  /*4ac0*/  ISETP.GE.AND P0, PT, R72, 0x1, PT ;  /* 0x000000014800780c */ /* 0x000fe80003f06270 */
[----:B------:R-:W1:Y:S01]  /*4ad0*/  LDC.64 R10, c[0x0][0xb18] ;  /* 0x0002c600ff0a7b82 */ /* 0x000e620000000a00 */
[----:B------:R-:W-:Y:S01]  /*4ae0*/  PRMT R0, RZ, 0x654, R0 ;  /* 0x00000654ff007816 */ /* 0x000fe20000000000 */
[----:B------:R-:W-:Y:S01]  /*4af0*/  @!PT LDS RZ, [RZ] ;  /* 0x00000000fffff984 */ /* 0x000fe20000000800 */
[----:B------:R-:W-:Y:S01]  /*4b00*/  @!PT LDS RZ, [RZ] ;  /* 0x00000000fffff984 */ /* 0x000fe20000000800 */
[----:B------:R-:W-:Y:S01]  /*4b10*/  @!PT LDS RZ, [RZ] ;  /* 0x00000000fffff984 */ /* 0x000fe20000000800 */
[----:B------:R-:W-:Y:S01]  /*4b20*/  @!PT LDS RZ, [RZ] ;  /* 0x00000000fffff984 */ /* 0x000fe20000000800 */
[----:B------:R2:W-:Y:S06]  /*4b30*/  MEMBAR.ALL.CTA ;  /* 0x0000000000007992 */ /* 0x0005ec0000008000 */
[----:B--2---:R-:W2:Y:S01]  /*4b40*/  FENCE.VIEW.ASYNC.S ;  /* 0x00000000000073c6 */ /* 0x004ea20000000000 */
[----:B------:R-:W1:Y:S08]  /*4b50*/  @!P1 LDC R14, c[0x0][0xb20] ;  /* 0x0002c800ff0e9b82 */ /* 0x000e700000000800 */
[----:B------:R-:W1:Y:S01]  /*4b60*/  @!P1 LDC R9, c[0x0][0xb0c] ;  /* 0x0002c300ff099b82 */ /* 0x000e620000000800 */
[----:B--2---:R2:W-:Y:S01]  /*4b70*/  SYNCS.ARRIVE.TRANS64.RED.A1T0 RZ, [R0+URZ], RZ ;  /* 0x000000ff00ff79a7 */ /* 0x0045e200081004ff */
[----:B---3--:R-:W-:Y:S04]  /*4b80*/  LOP3.LUT P4, RZ, R18, 0x1, RZ, 0xc0, !PT ;  /* 0x0000000112ff7812 */ /* 0x008fe8000788c0ff */
[----:B------:R-:W-:Y:S09]  /*4b90*/  P2R R194, PR, RZ, 0x10 ;  /* 0x00000010ffc27803 */ /* 0x000ff20000000000 */
[----:B------:R-:W-:Y:S02]  /*4ba0*/  @P4 MOV R77, R16 ;  /* 0x00000010004d4202 */ /* 0x000fe40000000f00 */
[----:B------:R-:W-:Y:S01]  /*4bb0*/  @P4 LOP3.LUT R75, R17, 0xffff, RZ, 0xc0, !PT ;  /* 0x0000ffff114b4812 */ /* 0x000fe200078ec0ff */
[----:B--2-4-:R-:W-:Y:S06]  /*4bc0*/  @!P0 BRA `(.L_x_82) ;  /* 0x0000000000a48947 */ /* 0x014fec0003800000 */
[----:B------:R-:W-:Y:S01]  /*4bd0*/  IMAD.HI.U32 R23, R178, R71, RZ ;  /* 0x00000047b2177227 */ /* 0x000fe200078e00ff */
[----:B------:R-:W-:Y:S02]  /*4be0*/  ISETP.NE.AND P0, PT, R70, 0x1, PT ;  /* 0x000000014600780c */ /* 0x000fe40003f05270 */
[----:B------:R-:W-:Y:S01]  /*4bf0*/  ISETP.NE.AND P2, PT, R72, 0x1, PT ;  /* 0x000000014800780c */ /* 0x000fe20003f45270 */
[----:B------:R-:W-:Y:S01]  /*4c00*/  IMAD.HI.U32 R22, R177, R168, RZ ;  /* 0x000000a8b1167227 */ /* 0x000fe200078e00ff */
[----:B------:R-:W-:Y:S02]  /*4c10*/  SHF.R.U32.HI R23, RZ, R174, R23 ;  /* 0x000000aeff177219 */ /* 0x000fe40000011617 */
[----:B------:R-:W-:Y:S01]  /*4c20*/  ISETP.NE.AND P3, PT, R74, 0x1, PT ;  /* 0x000000014a00780c */ /* 0x000fe20003f65270 */
[----:B------:R-:W-:Y:S01]  /*4c30*/  IMAD.HI.U32 R26, R77, R168, RZ ;  /* 0x000000a84d1a7227 */ /* 0x000fe200078e00ff */
[----:B------:R-:W-:Y:S02]  /*4c40*/  SHF.R.U32.HI R22, RZ, R169, R22 ;  /* 0x000000a9ff167219 */ /* 0x000fe40000011616 */
[----:B------:R-:W-:Y:S01]  /*4c50*/  SEL R3, R178, R23, !P0 ;  /* 0x00000017b2037207 */ /* 0x000fe20004000000 */
[----:B------:R-:W-:Y:S01]  /*4c60*/  IMAD.HI.U32 R23, R75, R71, RZ ;  /* 0x000000474b177227 */ /* 0x000fe200078e00ff */
[----:B------:R-:W-:Y:S02]  /*4c70*/  SEL R7, R177, R22, !P3 ;  /* 0x00000016b1077207 */ /* 0x000fe40005800000 */
[----:B------:R-:W-:Y:S01]  /*4c80*/  SHF.R.U32.HI R26, RZ, R169, R26 ;  /* 0x000000a9ff1a7219 */ /* 0x000fe2000001161a */
[-C--:B------:R-:W-:Y:S04]  /*4c90*/  IMAD.HI.U32 R22, R3, R68.reuse, RZ ;  /* 0x0000004403167227 */ /* 0x080fe800078e00ff */
[----:B------:R-:W-:Y:S01]  /*4ca0*/  IMAD.HI.U32 R24, R7, R68, RZ ;  /* 0x0000004407187227 */ /* 0x000fe200078e00ff */
[-C--:B------:R-:W-:Y:S02]  /*4cb0*/  @P2 SHF.R.U32.HI R3, RZ, R69.reuse, R22 ;  /* 0x00000045ff032219 */ /* 0x080fe40000011616 */
[----:B------:R-:W-:Y:S02]  /*4cc0*/  SHF.R.U32.HI R22, RZ, R174, R23 ;  /* 0x000000aeff167219 */ /* 0x000fe40000011617 */
[----:B------:R-:W-:Y:S01]  /*4cd0*/  @P2 SHF.R.U32.HI R7, RZ, R69, R24 ;  /* 0x00000045ff072219 */ /* 0x000fe20000011618 */
[C---:B------:R-:W-:Y:S01]  /*4ce0*/  IMAD R2, R72.reuse, R3, RZ ;  /* 0x0000000348027224 */ /* 0x040fe200078e02ff */
[----:B------:R-:W-:Y:S02]  /*4cf0*/  SEL R5, R75, R22, !P0 ;  /* 0x000000164b057207 */ /* 0x000fe40004000000 */
[----:B------:R-:W-:Y:S01]  /*4d00*/  SEL R3, R77, R26, !P3 ;  /* 0x0000001a4d037207 */ /* 0x000fe20005800000 */
[----:B------:R-:W-:Y:S01]  /*4d10*/  IMAD R4, R72, R7, RZ ;  /* 0x0000000748047224 */ /* 0x000fe200078e02ff */
[C---:B------:R-:W-:Y:S01]  /*4d20*/  ISETP.GE.AND P0, PT, R5.reuse, R2, PT ;  /* 0x000000020500720c */ /* 0x040fe20003f06270 */
[----:B------:R-:W-:Y:S03]  /*4d30*/  IMAD.HI.U32 R6, R5, R68, RZ ;  /* 0x0000004405067227 */ /* 0x000fe600078e00ff */
[----:B------:R-:W-:Y:S01]  /*4d40*/  ISETP.GE.OR P0, PT, R3, R4, P0 ;  /* 0x000000040300720c */ /* 0x000fe20000706670 */
[----:B------:R-:W-:Y:S01]  /*4d50*/  IMAD.MOV R4, RZ, RZ, -R3 ;  /* 0x000000ffff047224 */ /* 0x000fe200078e0a03 */
[-C--:B------:R-:W-:Y:S03]  /*4d60*/  SHF.R.U32.HI R6, RZ, R69.reuse, R6 ;  /* 0x00000045ff067219 */ /* 0x080fe60000011606 */
[----:B------:R-:W-:Y:S01]  /*4d70*/  IMAD R77, R74, R4, R77 ;  /* 0x000000044a4d7224 */ /* 0x000fe200078e024d */
[----:B------:R-:W-:Y:S05]  /*4d80*/  SEL R15, R5, R6, !P2 ;  /* 0x00000006050f7207 */ /* 0x000fea0005000000 */
[----:B------:R-:W-:Y:S02]  /*4d90*/  IMAD.MOV R6, RZ, RZ, -R15 ;  /* 0x000000ffff067224 */ /* 0x000fe400078e0a0f */
[C---:B------:R-:W-:Y:S04]  /*4da0*/  @!P0 IMAD.HI.U32 R2, R3.reuse, R68, RZ ;  /* 0x0000004403028227 */ /* 0x040fe800078e00ff */
[----:B------:R-:W-:Y:S01]  /*4db0*/  IMAD R6, R72, R6, R5 ;  /* 0x0000000648067224 */ /* 0x000fe200078e0205 */
[----:B------:R-:W-:Y:S04]  /*4dc0*/  @!P0 SHF.R.U32.HI R2, RZ, R69, R2 ;  /* 0x00000045ff028219 */ /* 0x000fe80000011602 */
[----:B------:R-:W-:Y:S02]  /*4dd0*/  @!P0 SEL R0, R3, R2, !P2 ;  /* 0x0000000203008207 */ /* 0x000fe40005000000 */
[----:B------:R-:W-:Y:S02]  /*4de0*/  IADD3 R2, PT, PT, -R5, RZ, RZ ;  /* 0x000000ff05027210 */ /* 0x000fe40007ffe1ff */
[----:B------:R-:W-:Y:S01]  /*4df0*/  @!P0 IADD3 R8, PT, PT, R15, -R0, RZ ;  /* 0x800000000f088210 */ /* 0x000fe20007ffe0ff */
[----:B------:R-:W-:Y:S02]  /*4e00*/  @!P0 IMAD R0, R7, R6, R0 ;  /* 0x0000000607008224 */ /* 0x000fe400078e0200 */
[----:B------:R-:W-:Y:S02]  /*4e10*/  IMAD R75, R70, R2, R75 ;  /* 0x00000002464b7224 */ /* 0x000fe400078e024b */
[----:B------:R-:W-:Y:S02]  /*4e20*/  @!P0 IMAD R5, R8, R72, R3 ;  /* 0x0000004808058224 */ /* 0x000fe400078e0203 */
[----:B------:R-:W-:Y:S04]  /*4e30*/  @!P0 IMAD.MOV.U32 R3, RZ, RZ, R0 ;  /* 0x000000ffff038224 */ /* 0x000fe800078e0000 */
[----:B------:R-:W-:Y:S02]  /*4e40*/  IMAD R77, R3, R74, R77 ;  /* 0x0000004a034d7224 */ /* 0x000fe400078e024d */
[----:B------:R-:W-:Y:S07]  /*4e50*/  IMAD R75, R5, R70, R75 ;  /* 0x00000046054b7224 */ /* 0x000fee00078e024b */
.L_x_82:
[----:B-1----:R-:W-:Y:S01]  /*4e60*/  @!P1 ISETP.NE.AND P0, PT, R10, 0x1, PT ;  /* 0x000000010a00980c */ /* 0x002fe20003f05270 */
[----:B------:R-:W-:Y:S01]  /*4e70*/  @!P1 IMAD.HI.U32 R0, R77, R12, RZ ;  /* 0x0000000c4d009227 */ /* 0x000fe200078e00ff */
[----:B------:R-:W-:Y:S01]  /*4e80*/  @!P1 ISETP.NE.AND P2, PT, R9, 0x1, PT ;  /* 0x000000010900980c */ /* 0x000fe20003f45270 */
[----:B------:R-:W-:Y:S01]  /*4e90*/  ULOP3.LUT UP0, URZ, UR48, 0x1b0, URZ, 0xc0, !UPT ;  /* 0x000001b030ff7892 */ /* 0x000fe2000f80c0ff */
[----:B------:R-:W-:Y:S01]  /*4ea0*/  R2UR UR42, R21 ;  /* 0x00000000152a72ca */ /* 0x000fe200000e0000 */
[----:B------:R-:W-:Y:S01]  /*4eb0*/  @!P1 IMAD.HI.U32 R3, R75, R11, RZ ;  /* 0x0000000b4b039227 */ /* 0x000fe200078e00ff */
[----:B------:R-:W-:Y:S02]  /*4ec0*/  @!P1 SHF.R.U32.HI R0, RZ, R13, R0 ;  /* 0x0000000dff009219 */ /* 0x000fe40000011600 */
[----:B------:R-:W-:Y:S01]  /*4ed0*/  R2UR UR41, R20 ;  /* 0x00000000142972ca */ /* 0x000fe200000e0000 */
[----:B------:R-:W-:Y:S01]  /*4ee0*/  VIADD R195, R195, 0x1 ;  /* 0x00000001c3c37836 */ /* 0x000fe20000000000 */
[----:B------:R-:W-:Y:S02]  /*4ef0*/  @!P1 SHF.R.U32.HI R2, RZ, R14, R3 ;  /* 0x0000000eff029219 */ /* 0x000fe40000011603 */
[----:B------:R-:W-:Y:S02]  /*4f00*/  @!P1 SEL R3, R77, R0, !P2 ;  /* 0x000000004d039207 */ /* 0x000fe40005000000 */
[----:B------:R-:W-:Y:S02]  /*4f10*/  @!P1 SEL R2, R75, R2, !P0 ;  /* 0x000000024b029207 */ /* 0x000fe40004000000 */
[----:B------:R-:W-:Y:S01]  /*4f20*/  @P4 SHF.R.U32.HI R179, RZ, 0x10, R17 ;  /* 0x00000010ffb34819 */ /* 0x000fe20000011611 */
[----:B------:R-:W-:Y:S02]  /*4f30*/  USHF.L.U32 UR42, UR42, 0x7, URZ ;  /* 0x000000072a2a7899 */ /* 0x000fe400080006ff */
[----:B------:R-:W-:Y:S02]  /*4f40*/  @!P1 IMAD.IADD R0, R2, 0x1, -R3 ;  /* 0x0000000102009824 */ /* 0x000fe400078e0a03 */
[----:B------:R-:W-:Y:S01]  /*4f50*/  @!P1 IMAD.IADD R2, R3, 0x1, -R2 ;  /* 0x0000000103029824 */ /* 0x000fe200078e0a02 */
[----:B------:R-:W-:Y:S01]  /*4f60*/  USHF.L.U32 UR41, UR41, 0x7, URZ ;  /* 0x0000000729297899 */ /* 0x000fe200080006ff */
[----:B------:R-:W-:Y:S02]  /*4f70*/  @!P1 IMAD R77, R0, R9, R77 ;  /* 0x00000009004d9224 */ /* 0x000fe400078e024d */
[----:B------:R-:W-:Y:S01]  /*4f80*/  @!P1 IMAD R75, R2, R10, R75 ;  /* 0x0000000a024b9224 */ /* 0x000fe200078e024b */
[----:B------:R-:W-:Y:S08]  /*4f90*/  BRA.U !UP0, `(.L_x_83) ;  /* 0x0000000108407547 */ /* 0x000ff0000b800000 */
[----:B------:R-:W1:Y:S01]  /*4fa0*/  LDCU.64 UR8, c[0x4][0x80] ;  /* 0x01001000ff0877ac */ /* 0x000e620008000a00 */
[----:B------:R-:W-:Y:S01]  /*4fb0*/  MOV R3, 0x0 ;  /* 0x0000000000037802 */ /* 0x000fe20000000f00 */
[----:B------:R-:W-:Y:S02]  /*4fc0*/  HFMA2 R12, -RZ, RZ, 0, 5.9604644775390625e-08 ;  /* 0x00000001ff0c7431 */ /* 0x000fe400000001ff */
[----:B------:R-:W-:Y:S02]  /*4fd0*/  IMAD.MOV.U32 R8, RZ, RZ, 0x70 ;  /* 0x00000070ff087424 */ /* 0x000fe400078e00ff */
[----:B------:R-:W-:Y:S01]  /*4fe0*/  IMAD.MOV.U32 R13, RZ, RZ, RZ ;  /* 0x000000ffff0d7224 */ /* 0x000fe200078e00ff */
[----:B------:R-:W2:Y:S01]  /*4ff0*/  LDCU.64 UR6, c[0x4][0x88] ;  /* 0x01001100ff0677ac */ /* 0x000ea20008000a00 */
[----:B------:R-:W3:Y:S01]  /*5000*/  LDC.64 R2, c[0x4][R3] ;  /* 0x0100000003027b82 */ /* 0x000ee20000000a00 */
[----:B------:R-:W4:Y:S01]  /*5010*/  LDCU.64 UR4, c[0x4][0x8] ;  /* 0x01000100ff0477ac */ /* 0x000f220008000a00 */
[----:B-1----:R-:W-:Y:S01]  /*5020*/  MOV R5, UR9 ;  /* 0x0000000900057c02 */ /* 0x002fe20008000f00 */
[----:B------:R-:W-:Y:S01]  /*5030*/  IMAD.U32 R4, RZ, RZ, UR8 ;  /* 0x00000008ff047e24 */ /* 0x000fe2000f8e00ff */
[----:B--2---:R-:W-:Y:S01]  /*5040*/  MOV R7, UR7 ;  /* 0x0000000700077c02 */ /* 0x004fe20008000f00 */
[----:B------:R-:W-:Y:S01]  /*5050*/  IMAD.U32 R6, RZ, RZ, UR6 ;  /* 0x00000006ff067e24 */ /* 0x000fe2000f8e00ff */
[----:B----4-:R-:W-:Y:S01]  /*5060*/  MOV R11, UR5 ;  /* 0x00000005000b7c02 */ /* 0x010fe20008000f00 */
[----:B------:R-:W-:Y:S02]  /*5070*/  IMAD.U32 R10, RZ, RZ, UR4 ;  /* 0x00000004ff0a7e24 */ /* 0x000fe4000f8e00ff */
[----:B------:R-:W-:Y:S07]  /*5080*/  LEPC R20, `(.L_x_83) ;  /* 0x000000001014794e */ /* 0x000fee0000000000 */
[----:B---3-5:R-:W-:Y:S05]  /*5090*/  CALL.ABS.NOINC R2 ;  /* 0x0000000002007343 */ /* 0x028fea0003c00000 */
.L_x_83:
[----:B------:R-:W-:Y:S01]  /*50a0*/  LOP3.LUT P0, RZ, R192, 0x1b0, RZ, 0xc0, !PT ;  /* 0x000001b0c0ff7812 */ /* 0x000fe2000780c0ff */
[----:B------:R-:W-:Y:S11]  /*50b0*/  BSSY.RECONVERGENT B6, `(.L_x_84) ;  /* 0x0000013000067945 */ /* 0x000ff60003800200 */
[----:B------:R-:W-:Y:S01]  /*50c0*/  @!UPT UIADD3 URZ, UPT, UPT, URZ, URZ, URZ ;  /* 0x000000fffffff290 */ /* 0x000fe2000fffe0ff */
[----:B------:R-:W-:Y:S05]  /*50d0*/  @!P0 BRA `(.L_x_85) ;  /* 0x0000000000408947 */ /* 0x000fea0003800000 */
        /* <DEDUP_REMOVED lines=16> */
.L_x_85:
[----:B------:R-:W-:Y:S05]  /*51e0*/  BSYNC.RECONVERGENT B6 ;  /* 0x0000000000067941 */ /* 0x000fea0003800200 */
.L_x_84:
[----:B------:R-:W-:Y:S01]  /*51f0*/  ISETP.NE.U32.AND P4, PT, R166, RZ, PT ;  /* 0x000000ffa600720c */ /* 0x000fe20003f85070 */
[----:B------:R-:W-:Y:S01]  /*5200*/  UISETP.NE.AND UP2, UPT, UR50, URZ, UPT ;  /* 0x000000ff3200728c */ /* 0x000fe2000bf45270 */
[----:B------:R-:W-:Y:S01]  /*5210*/  ISETP.NE.U32.AND P2, PT, RZ, UR38, PT ;  /* 0x00000026ff007c0c */ /* 0x000fe2000bf45070 */
[----:B------:R-:W-:Y:S01]  /*5220*/  UISETP.NE.U32.AND UP1, UPT, UR44, URZ, UPT ;  /* 0x000000ff2c00728c */ /* 0x000fe2000bf25070 */
[----:B------:R-:W-:Y:S01]  /*5230*/  ISETP.NE.AND.EX P4, PT, R167, RZ, PT, P4 ;  /* 0x000000ffa700720c */ /* 0x000fe20003f85340 */
[----:B------:R-:W-:Y:S01]  /*5240*/  UPLOP3.LUT UP0, UPT, UPT, UPT, UPT, 0x40, 0x4 ;  /* 0x000000000004789c */ /* 0x000fe20003f0e870 */
[----:B------:R-:W-:Y:S01]  /*5250*/  ISETP.NE.AND.EX P2, PT, RZ, UR39, PT, P2 ;  /* 0x00000027ff007c0c */ /* 0x000fe2000bf45320 */
[----:B------:R-:W-:Y:S01]  /*5260*/  UISETP.NE.AND.EX UP1, UPT, UR45, URZ, UPT, UP1 ;  /* 0x000000ff2d00728c */ /* 0x000fe2000bf25310 */
[----:B------:R-:W-:Y:S04]  /*5270*/  PLOP3.LUT P1, PT, PT, PT, UP2, 0x80, 0x8 ;  /* 0x000000000008781c */ /* 0x000fe80003f2f028 */
[----:B------:R-:W-:Y:S06]  /*5280*/  @UP2 UPLOP3.LUT UP0, UPT, UPT, UPT, UP1, 0x80, 0x8 ;  /* 0x000000000008289c */ /* 0x000fec0003f0f010 */
[----:B------:R-:W-:Y:S01]  /*5290*/  PLOP3.LUT P0, PT, PT, PT, UP0, 0x80, 0x8 ;  /* 0x000000000008781c */ /* 0x000fe20003f0f008 */
[----:B------:R-:W-:Y:S01]  /*52a0*/  @!UPT UIADD3 URZ, UPT, UPT, URZ, URZ, URZ ;  /* 0x000000fffffff290 */ /* 0x000fe2000fffe0ff */
[----:B------:R-:W-:Y:S11]  /*52b0*/  BRA.U !UP1, `(.L_x_86) ;  /* 0x0000000109387547 */ /* 0x000ff6000b800000 */
[----:B------:R-:W-:Y:S01]  /*52c0*/  UISETP.NE.U32.AND UP0, UPT, UR38, URZ, UPT ;  /* 0x000000ff2600728c */ /* 0x000fe2000bf05070 */
[----:B------:R-:W-:Y:S02]  /*52d0*/  HFMA2 R0, -RZ, RZ, 0, 5.9604644775390625e-08 ;  /* 0x00000001ff007431 */ /* 0x000fe400000001ff */
[----:B------:R-:W-:Y:S01]  /*52e0*/  IMAD.MOV.U32 R171, RZ, RZ, 0x1 ;  /* 0x00000001ffab7424 */ /* 0x000fe200078e00ff */
[----:B------:R-:W-:Y:S06]  /*52f0*/  UISETP.NE.AND.EX UP0, UPT, UR39, URZ, UPT, UP0 ;  /* 0x000000ff2700728c */ /* 0x000fec000bf05300 */
[----:B------:R-:W-:Y:S05]  /*5300*/  PLOP3.LUT P3, PT, PT, PT, UP0, 0x80, 0x8 ;  /* 0x000000000008781c */ /* 0x000fea0003f6f008 */
[----:B------:R-:W1:Y:S01]  /*5310*/  @UP0 LDCU.64 UR6, c[0x0][0x888] ;  /* 0x00011100ff0607ac */ /* 0x000e620008000a00 */
[----:B------:R-:W-:Y:S07]  /*5320*/  @UP0 UIMAD UR4, UR36, UR44, URZ ;  /* 0x0000002c240402a4 */ /* 0x000fee000f8e02ff */
[----:B------:R-:W-:Y:S01]  /*5330*/  @!P3 PRMT R171, R0, 0x7610, R171 ;  /* 0x0000761000abb816 */ /* 0x000fe200000000ab */
[----:B-1----:R-:W-:Y:S03]  /*5340*/  @UP0 UIMAD.WIDE UR6, UR4, 0x4, UR6 ;  /* 0x00000004040608a5 */ /* 0x002fe6000f8e0206 */
[----:B------:R-:W1:Y:S03]  /*5350*/  @!UP0 LDCU UR4, c[0x0][0x880] ;  /* 0x00011000ff0487ac */ /* 0x000e660008000800 */
[----:B------:R-:W-:Y:S01]  /*5360*/  IMAD.U32 R2, RZ, RZ, UR6 ;  /* 0x00000006ff027e24 */ /* 0x000fe2000f8e00ff */
[----:B------:R-:W-:Y:S05]  /*5370*/  MOV R3, UR7 ;  /* 0x0000000700037c02 */ /* 0x000fea0008000f00 */
[----:B-----5:R2:W5:Y:S02]  /*5380*/  @P3 LDG.E R81, desc[UR46][R2.64] ;  /* 0x0000002e02513981 */ /* 0x020564000c1e1900 */
[----:B-12---:R-:W-:Y:S02]  /*5390*/  @!P3 IMAD.U32 R81, RZ, RZ, UR4 ;  /* 0x00000004ff51be24 */ /* 0x006fe4000f8e00ff */
.L_x_86:
[----:B------:R-:W-:Y:S05]  /*53a0*/  @!P4 BRA `(.L_x_87) ;  /* 0x000000000020c947 */ /* 0x000fea0003800000 */
[----:B------:R-:W-:Y:S04]  /*53b0*/  ISETP.NE.U32.AND P3, PT, R164, RZ, PT ;  /* 0x000000ffa400720c */ /* 0x000fe80003f65070 */
[----:B------:R-:W-:Y:S11]  /*53c0*/  ISETP.NE.AND.EX P3, PT, R165, RZ, PT, P3 ;  /* 0x000000ffa500720c */ /* 0x000ff60003f65330 */
[----:B------:R-:W-:Y:S02]  /*53d0*/  @!UPT UIADD3 URZ, UPT, UPT, URZ, URZ, URZ ;  /* 0x000000fffffff290 */ /* 0x000fe4000fffe0ff */
[----:B------:R-:W1:Y:S01]  /*53e0*/  @P3 LDC.64 R2, c[0x0][0x8a8] ;  /* 0x00022a00ff023b82 */ /* 0x000e620000000a00 */
[----:B------:R-:W-:Y:S04]  /*53f0*/  @P3 IMAD R0, R166, UR36, RZ ;  /* 0x00000024a6003c24 */ /* 0x000fe8000f8e02ff */
[----:B-1----:R-:W-:Y:S05]  /*5400*/  @P3 IMAD.WIDE R2, R0, 0x4, R2 ;  /* 0x0000000400023825 */ /* 0x002fea00078e0202 */
[----:B-----5:R1:W5:Y:S02]  /*5410*/  @P3 LDG.E R78, desc[UR46][R2.64] ;  /* 0x0000002e024e3981 */ /* 0x020364000c1e1900 */
[----:B-1----:R-:W2:Y:S02]  /*5420*/  @!P3 LDC R78, c[0x0][0x8a0] ;  /* 0x00022800ff4ebb82 */ /* 0x002ea40000000800 */
.L_x_87:
[----:B-----5:R-:W-:Y:S01]  /*5430*/  FSETP.NEU.AND P4, PT, R81, RZ, PT ;  /* 0x000000ff5100720b */ /* 0x020fe20003f8d000 */
[----:B------:R-:W-:Y:S01]  /*5440*/  BSSY B1, `(.L_x_88) ;  /* 0x0000047000017945 */ /* 0x000fe20003800000 */
[----:B------:R-:W-:Y:S01]  /*5450*/  SEL R5, RZ, 0xffffffff, P2 ;  /* 0xffffffffff057807 */ /* 0x000fe20001000000 */
[----:B------:R-:W-:Y:S01]  /*5460*/  IMAD.MOV.U32 R208, RZ, RZ, 0x1 ;  /* 0x00000001ffd07424 */ /* 0x000fe200078e00ff */
[----:B------:R-:W-:Y:S01]  /*5470*/  LOP3.LUT P3, RZ, R171, 0xff, RZ, 0xc0, !PT ;  /* 0x000000ffabff7812 */ /* 0x000fe2000786c0ff */
[C---:B------:R-:W-:Y:S01]  /*5480*/  IMAD R80, R76.reuse, 0x80, R79 ;  /* 0x000000804c507824 */ /* 0x040fe200078e024f */
[----:B------:R-:W-:Y:S02]  /*5490*/  @P1 SEL R0, RZ, 0xffffffff, P4 ;  /* 0xffffffffff001807 */ /* 0x000fe40002000000 */
[----:B------:R-:W-:Y:S02]  /*54a0*/  CS2R R162, SRZ ;  /* 0x0000000000a27805 */ /* 0x000fe4000001ff00 */
[----:B------:R-:W-:Y:S02]  /*54b0*/  LEA R3, R181, UR49, 0x3 ;  /* 0x00000031b5037c11 */ /* 0x000fe4000f8e18ff */
[----:B------:R-:W-:Y:S02]  /*54c0*/  CS2R R160, SRZ ;  /* 0x0000000000a07805 */ /* 0x000fe4000001ff00 */
[----:B------:R-:W-:Y:S02]  /*54d0*/  @P0 SEL R0, R5, R0, !P3 ;  /* 0x0000000005000207 */ /* 0x000fe40005800000 */
[----:B------:R-:W-:Y:S02]  /*54e0*/  CS2R R158, SRZ ;  /* 0x00000000009e7805 */ /* 0x000fe4000001ff00 */
[----:B------:R-:W-:Y:S02]  /*54f0*/  LEA R207, R76, UR49, 0x3 ;  /* 0x000000314ccf7c11 */ /* 0x000fe4000f8e18ff */
[----:B------:R-:W-:Y:S02]  /*5500*/  CS2R R156, SRZ ;  /* 0x00000000009c7805 */ /* 0x000fe4000001ff00 */
[----:B------:R-:W-:Y:S02]  /*5510*/  @P1 LOP3.LUT R0, R0, 0x1, RZ, 0xc0, !PT ;  /* 0x0000000100001812 */ /* 0x000fe400078ec0ff */
[----:B------:R-:W-:Y:S02]  /*5520*/  CS2R R154, SRZ ;  /* 0x00000000009a7805 */ /* 0x000fe4000001ff00 */
[----:B------:R-:W-:Y:S02]  /*5530*/  SHF.L.U32 R2, R183, 0x1f, RZ ;  /* 0x0000001fb7027819 */ /* 0x000fe400000006ff */
[----:B------:R-:W-:Y:S02]  /*5540*/  CS2R R152, SRZ ;  /* 0x0000000000987805 */ /* 0x000fe4000001ff00 */
[----:B------:R-:W-:Y:S02]  /*5550*/  ISETP.NE.U32.OR P6, PT, R0, 0x1, !P1 ;  /* 0x000000010000780c */ /* 0x000fe40004fc5470 */
[----:B------:R-:W-:Y:S02]  /*5560*/  CS2R R150, SRZ ;  /* 0x0000000000967805 */ /* 0x000fe4000001ff00 */
[----:B------:R-:W-:Y:S02]  /*5570*/  PLOP3.LUT P2, PT, PT, PT, UP1, 0x80, 0x8 ;  /* 0x000000000008781c */ /* 0x000fe40003f4f018 */
[----:B------:R-:W-:Y:S02]  /*5580*/  CS2R R148, SRZ ;  /* 0x0000000000947805 */ /* 0x000fe4000001ff00 */
[----:B------:R-:W-:Y:S02]  /*5590*/  SEL R0, RZ, 0xffffffff, P4 ;  /* 0xffffffffff007807 */ /* 0x000fe40002000000 */
[----:B------:R-:W-:Y:S03]  /*55a0*/  P2R R184, PR, RZ, 0x40 ;  /* 0x00000040ffb87803 */ /* 0x000fe60000000000 */
[----:B------:R-:W-:Y:S04]  /*55b0*/  @P6 SHF.L.U32 R4, R180, 0x1f, RZ ;  /* 0x0000001fb4046819 */ /* 0x000fe800000006ff */
[----:B------:R-:W-:Y:S01]  /*55c0*/  @P2 SEL R0, R5, R0, !P3 ;  /* 0x0000000005002207 */ /* 0x000fe20005800000 */
[----:B------:R-:W1:Y:S03]  /*55d0*/  @P6 SYNCS.PHASECHK.TRANS64.TRYWAIT P1, [R3+URZ+0x60], R4 ;  /* 0x00006004030065a7 */ /* 0x000e6600080211ff */
[----:B------:R-:W-:Y:S04]  /*55e0*/  LOP3.LUT R0, R0, 0x1, RZ, 0xc0, !PT ;  /* 0x0000000100007812 */ /* 0x000fe800078ec0ff */
[----:B------:R-:W-:Y:S04]  /*55f0*/  ISETP.NE.U32.AND P5, PT, R0, 0x1, PT ;  /* 0x000000010000780c */ /* 0x000fe80003fa5070 */
[----:B------:R-:W-:Y:S01]  /*5600*/  P2R R209, PR, RZ, 0x20 ;  /* 0x00000020ffd17803 */ /* 0x000fe20000000000 */
[----:B------:R3:W4:Y:S01]  /*5610*/  SYNCS.PHASECHK.TRANS64.TRYWAIT P0, [R207+URZ+0xb0], R2 ;  /* 0x0000b002cf0075a7 */ /* 0x00072200080011ff */
[----:B-1----:R-:W-:Y:S01]  /*5620*/  @P6 SEL R208, RZ, 0x1, !P1 ;  /* 0x00000001ffd06807 */ /* 0x002fe20004800000 */
[----:B---3--:R-:W-:Y:S06]  /*5630*/  @!P6 BRA `(.L_x_89) ;  /* 0x00000000009ce947 */ /* 0x008fec0003800000 */
[----:B------:R-:W-:Y:S01]  /*5640*/  @P5 IMAD R6, R181, 0x2000, R190 ;  /* 0x00002000b5065824 */ /* 0x000fe200078e02be */
[----:B------:R-:W-:Y:S01]  /*5650*/  ISETP.NE.AND P1, PT, R208, RZ, PT ;  /* 0x000000ffd000720c */ /* 0x000fe20003f25270 */
[----:B------:R-:W-:Y:S01]  /*5660*/  BSSY B0, `(.L_x_90) ;  /* 0x0000010000007945 */ /* 0x000fe20003800000 */
[----:B------:R-:W-:Y:S01]  /*5670*/  CS2R R150, SRZ ;  /* 0x0000000000967805 */ /* 0x000fe2000001ff00 */
[--C-:B------:R-:W-:Y:S01]  /*5680*/  @P5 IMAD R7, R191, -0x10, R6.reuse ;  /* 0xfffffff0bf075824 */ /* 0x100fe200078e0206 */
[----:B------:R-:W-:Y:S01]  /*5690*/  CS2R R148, SRZ ;  /* 0x0000000000947805 */ /* 0x000fe2000001ff00 */
[----:B------:R-:W-:Y:S01]  /*56a0*/  @P5 IMAD R5, R189, -0x10, R6 ;  /* 0xfffffff0bd055824 */ /* 0x000fe200078e0206 */
[----:B------:R-:W-:Y:S01]  /*56b0*/  CS2R R158, SRZ ;  /* 0x00000000009e7805 */ /* 0x000fe2000001ff00 */
[----:B------:R-:W-:Y:S01]  /*56c0*/  @P5 IMAD R4, R188, 0x10, R7 ;  /* 0x00000010bc045824 */ /* 0x000fe200078e0207 */
[----:B------:R-:W-:Y:S02]  /*56d0*/  CS2R R156, SRZ ;  /* 0x00000000009c7805 */ /* 0x000fe4000001ff00 */
[----:B------:R-:W-:Y:S02]  /*56e0*/  CS2R R154, SRZ ;  /* 0x00000000009a7805 */ /* 0x000fe4000001ff00 */
[----:B------:R-:W-:Y:S02]  /*56f0*/  CS2R R152, SRZ ;  /* 0x0000000000987805 */ /* 0x000fe4000001ff00 */
[----:B------:R-:W-:Y:S02]  /*5700*/  CS2R R162, SRZ ;  /* 0x0000000000a27805 */ /* 0x000fe4000001ff00 */
[----:B------:R-:W-:Y:S01]  /*5710*/  CS2R R160, SRZ ;  /* 0x0000000000a07805 */ /* 0x000fe2000001ff00 */
[----:B------:R-:W-:Y:S06]  /*5720*/  @P1 BRA `(.L_x_91) ;  /* 0x00000000000c1947 */ /* 0x000fec0003800000 */
[----:B------:R-:W-:Y:S04]  /*5730*/  SHF.L.U32 R0, R180, 0x1f, RZ ;  /* 0x0000001fb4007819 */ /* 0x000fe800000006ff */
[----:B------:R-:W1:Y:S02]  /*5740*/  SYNCS.PHASECHK.TRANS64.TRYWAIT P1, [R3+URZ+0x60], R0 ;  /* 0x00006000030075a7 */ /* 0x000e6400080211ff */
[----:B-1----:R-:W-:Y:S05]  /*5750*/  @!P1 BRA `(.L_x_92) ;  /* 0x0000003400509947 */ /* 0x002fea0003800000 */
.L_x_91:
[----:B------:R-:W-:Y:S05]  /*5760*/  BSYNC B0 ;  /* 0x0000000000007941 */ /* 0x000fea0003800000 */
.L_x_90:
[----:B------:R-:W-:Y:S01]  /*5770*/  ISETP.NE.AND P1, PT, R209, RZ, PT ;  /* 0x000000ffd100720c */ /* 0x000fe20003f25270 */
[----:B-1----:R-:W-:Y:S02]  /*5780*/  VIADD R3, R3, 0x70 ;  /* 0x0000007003037836 */ /* 0x002fe40000000000 */
[----:B------:R-:W-:Y:S02]  /*5790*/  IMAD.U32 R0, RZ, RZ, UR37 ;  /* 0x00000025ff007e24 */ /* 0x000fe4000f8e00ff */
[----:B------:R-:W-:Y:S03]  /*57a0*/  VIADD R181, R181, 0x1 ;  /* 0x00000001b5b57836 */ /* 0x000fe60000000000 */
[----:B------:R-:W-:Y:S05]  /*57b0*/  PRMT R0, R0, 0x654, R3 ;  /* 0x0000065400007816 */ /* 0x000fea0000000003 */
[----:B------:R1:W3:Y:S04]  /*57c0*/  @P1 LDS.128 R148, [R6] ;  /* 0x0000000006941984 */ /* 0x0002e80000000c00 */
[----:B------:R1:W1:Y:S04]  /*57d0*/  @P1 LDS.128 R156, [R5+0x20] ;  /* 0x00002000059c1984 */ /* 0x0002680000000c00 */
[----:B------:R1:W1:Y:S04]  /*57e0*/  @P1 LDS.128 R152, [R7+0x10] ;  /* 0x0000100007981984 */ /* 0x0002680000000c00 */
[----:B------:R1:W1:Y:S01]  /*57f0*/  @P1 LDS.128 R160, [R4+0x10] ;  /* 0x0000100004a01984 */ /* 0x0002620000000c00 */
[C---:B------:R-:W-:Y:S01]  /*5800*/  ISETP.NE.AND P1, PT, R181.reuse, 0x2, PT ;  /* 0x00000002b500780c */ /* 0x040fe20003f25270 */
[----:B------:R-:W-:Y:S01]  /*5810*/  @!PT LDS RZ, [RZ] ;  /* 0x00000000fffff984 */ /* 0x000fe20000000800 */
[----:B------:R-:W-:Y:S01]  /*5820*/  @!PT LDS RZ, [RZ] ;  /* 0x00000000fffff984 */ /* 0x000fe20000000800 */
[----:B------:R-:W-:Y:S01]  /*5830*/  @!PT LDS RZ, [RZ] ;  /* 0x00000000fffff984 */ /* 0x000fe20000000800 */
[----:B------:R-:W-:Y:S01]  /*5840*/  @!PT LDS RZ, [RZ] ;  /* 0x00000000fffff984 */ /* 0x000fe20000000800 */
[----:B------:R5:W-:Y:S06]  /*5850*/  MEMBAR.ALL.CTA ;  /* 0x0000000000007992 */ /* 0x000bec0000008000 */
[----:B-----5:R-:W5:Y:S01]  /*5860*/  FENCE.VIEW.ASYNC.S ;  /* 0x00000000000073c6 */ /* 0x020f620000000000 */
[----:B------:R-:W-:Y:S02]  /*5870*/  SEL R3, RZ, 0x1, P1 ;  /* 0x00000001ff037807 */ /* 0x000fe40000800000 */
[----:B------:R-:W-:Y:S02]  /*5880*/  SEL R181, R181, RZ, P1 ;  /* 0x000000ffb5b57207 */ /* 0x000fe40000800000 */
[----:B------:R-:W-:Y:S01]  /*5890*/  LOP3.LUT R180, R180, R3, RZ, 0x3c, !PT ;  /* 0x00000003b4b47212 */ /* 0x000fe200078e3cff */
[----:B-----5:R1:W-:Y:S06]  /*58a0*/  SYNCS.ARRIVE.TRANS64.RED.A1T0 RZ, [R0+URZ], RZ ;  /* 0x000000ff00ff79a7 */ /* 0x0203ec00081004ff */
.L_x_89:
[----:B------:R-:W-:Y:S05]  /*58b0*/  BSYNC B1 ;  /* 0x0000000000017941 */ /* 0x000fea0003800000 */
.L_x_88:
[----:B-1----:R-:W-:Y:S04]  /*58c0*/  SHF.R.U32.HI R0, RZ, 0x15, R80 ;  /* 0x00000015ff007819 */ /* 0x002fe80000011650 */
[----:B------:R-:W-:Y:S01]  /*58d0*/  LOP3.LUT P1, RZ, R0, 0x3, R173, 0x48, !PT ;  /* 0x0000000300ff7812 */ /* 0x000fe200078248ad */
[----:B------:R-:W-:Y:S01]  /*58e0*/  @!UPT UIADD3 URZ, UPT, UPT, URZ, URZ, URZ ;  /* 0x000000fffffff290 */ /* 0x000fe2000fffe0ff */
[----:B----4-:R-:W-:Y:S11]  /*58f0*/  @P0 BRA `(.L_x_93) ;  /* 0x0000000000080947 */ /* 0x010ff60003800000 */
[----:B------:R-:W1:Y:S02]  /*5900*/  SYNCS.PHASECHK.TRANS64.TRYWAIT P0, [R207+URZ+0xb0], R2 ;  /* 0x0000b002cf0075a7 */ /* 0x000e6400080011ff */
[----:B-1----:R-:W-:Y:S05]  /*5910*/  @!P0 BRA `(.L_x_94) ;  /* 0x0000003000f48947 */ /* 0x002fea0003800000 */
.L_x_93:
[----:B------:R-:W-:Y:S04]  /*5920*/  BSSY.RECONVERGENT B6, `(.L_x_95) ;  /* 0x0000012000067945 */ /* 0x000fe80003800200 */
[----:B------:R-:W-:Y:S05]  /*5930*/  @!P1 BRA `(.L_x_96) ;  /* 0x0000000000409947 */ /* 0x000fea0003800000 */
[----:B------:R-:W4:Y:S01]  /*5940*/  LDCU.64 UR8, c[0x4][0x70] ;  /* 0x01000e00ff0877ac */ /* 0x000f220008000a00 */
[----:B------:R-:W-:Y:S01]  /*5950*/  MOV R3, 0x0 ;  /* 0x0000000000037802 */ /* 0x000fe20000000f00 */
[----:B------:R-:W-:Y:S02]  /*5960*/  HFMA2 R12, -RZ, RZ, 0, 5.9604644775390625e-08 ;  /* 0x00000001ff0c7431 */ /* 0x000fe400000001ff */
[----:B------:R-:W-:Y:S02]  /*5970*/  IMAD.MOV.U32 R8, RZ, RZ, 0x192 ;  /* 0x00000192ff087424 */ /* 0x000fe400078e00ff */
[----:B------:R-:W-:Y:S01]  /*5980*/  IMAD.MOV.U32 R13, RZ, RZ, RZ ;  /* 0x000000ffff0d7224 */ /* 0x000fe200078e00ff */
[----:B------:R-:W5:Y:S01]  /*5990*/  LDCU.64 UR6, c[0x4][0x78] ;  /* 0x01000f00ff0677ac */ /* 0x000f620008000a00 */
[----:B-1----:R-:W1:Y:S01]  /*59a0*/  LDC.64 R2, c[0x4][R3] ;  /* 0x0100000003027b82 */ /* 0x002e620000000a00 */
[----:B------:R-:W2:Y:S01]  /*59b0*/  LDCU.64 UR4, c[0x4][0x10] ;  /* 0x01000200ff0477ac */ /* 0x000ea20008000a00 */
[----:B----4-:R-:W-:Y:S01]  /*59c0*/  MOV R5, UR9 ;  /* 0x0000000900057c02 */ /* 0x010fe20008000f00 */
[----:B------:R-:W-:Y:S01]  /*59d0*/  IMAD.U32 R4, RZ, RZ, UR8 ;  /* 0x00000008ff047e24 */ /* 0x000fe2000f8e00ff */
[----:B-----5:R-:W-:Y:S01]  /*59e0*/  MOV R7, UR7 ;  /* 0x0000000700077c02 */ /* 0x020fe20008000f00 */
[----:B------:R-:W-:Y:S01]  /*59f0*/  IMAD.U32 R6, RZ, RZ, UR6 ;  /* 0x00000006ff067e24 */ /* 0x000fe2000f8e00ff */
[----:B--2---:R-:W-:Y:S01]  /*5a00*/  MOV R11, UR5 ;  /* 0x00000005000b7c02 */ /* 0x004fe20008000f00 */
[----:B------:R-:W-:Y:S02]  /*5a10*/  IMAD.U32 R10, RZ, RZ, UR4 ;  /* 0x00000004ff0a7e24 */ /* 0x000fe4000f8e00ff */
[----:B------:R-:W-:Y:S07]  /*5a20*/  LEPC R20, `(.L_x_96) ;  /* 0x000000001014794e */ /* 0x000fee0000000000 */
[----:B-1-3--:R-:W-:Y:S05]  /*5a30*/  CALL.ABS.NOINC R2 ;  /* 0x0000000002007343 */ /* 0x00afea0003c00000 */
.L_x_96:
[----:B------:R-:W-:Y:S05]  /*5a40*/  BSYNC.RECONVERGENT B6 ;  /* 0x0000000000067941 */ /* 0x000fea0003800200 */
.L_x_95:
[-C--:B---3--:R-:W-:Y:S01]  /*5a50*/  F2FP.F16.E4M3.UNPACK_B R83, R148.reuse ;  /* 0x00000094ff53723e */ /* 0x088fe200020006ff */
[----:B------:R-:W-:Y:S05]  /*5a60*/  WARPSYNC.ALL ;  /* 0x0000000000007948 */ /* 0x000fea0003800000 */
[----:B------:R-:W-:Y:S01]  /*5a70*/  R2UR UR4, R80 ;  /* 0x00000000500472ca */ /* 0x000fe200000e0000 */
[--C-:B------:R-:W-:Y:S01]  /*5a80*/  HADD2.F32 R82, -RZ, R83.reuse.H0_H0 ;  /* 0x20000053ff527230 */ /* 0x100fe20000004100 */
[----:B------:R-:W-:Y:S01]  /*5a90*/  F2FP.F16.E4M3.UNPACK_B R85, R148.H1 ;  /* 0x00000094ff55723e */ /* 0x000fe200030006ff */
[----:B------:R-:W-:Y:S01]  /*5aa0*/  HADD2.F32 R83, -RZ, R83.H1_H1 ;  /* 0x30000053ff537230 */ /* 0x000fe20000004100 */
[-C--:B------:R-:W-:Y:S01]  /*5ab0*/  F2FP.F16.E4M3.UNPACK_B R87, R149.reuse ;  /* 0x00000095ff57723e */ /* 0x080fe200020006ff */
[----:B------:R-:W-:Y:S01]  /*5ac0*/  BSSY.RECONVERGENT B0, `(.L_x_97) ;  /* 0x000011d000007945 */ /* 0x000fe20003800200 */
[----:B------:R-:W-:Y:S01]  /*5ad0*/  F2FP.F16.E4M3.UNPACK_B R89, R149.H1 ;  /* 0x00000095ff59723e */ /* 0x000fe200030006ff */
[----:B------:R-:W-:Y:S01]  /*5ae0*/  HADD2.F32 R84, -RZ, R85.H0_H0 ;  /* 0x20000055ff547230 */ /* 0x000fe20000004100 */
[-C--:B------:R-:W-:Y:S01]  /*5af0*/  F2FP.F16.E4M3.UNPACK_B R91, R150.reuse ;  /* 0x00000096ff5b723e */ /* 0x080fe200020006ff */
[----:B------:R-:W-:Y:S01]  /*5b00*/  HADD2.F32 R88, -RZ, R87.H1_H1 ;  /* 0x30000057ff587230 */ /* 0x000fe20000004100 */
[----:B------:R-:W-:Y:S01]  /*5b10*/  F2FP.F16.E4M3.UNPACK_B R93, R150.H1 ;  /* 0x00000096ff5d723e */ /* 0x000fe200030006ff */
[----:B------:R-:W-:Y:S01]  /*5b20*/  HADD2.F32 R86, -RZ, R85.H1_H1 ;  /* 0x30000055ff567230 */ /* 0x000fe20000004100 */
[-C--:B------:R-:W-:Y:S01]  /*5b30*/  F2FP.F16.E4M3.UNPACK_B R95, R151.reuse ;  /* 0x00000097ff5f723e */ /* 0x080fe200020006ff */
[----:B------:R-:W2:Y:S01]  /*5b40*/  LDTM.x64 R4, tmem[UR4] ;  /* 0x00000004000479ee */ /* 0x000ea20008340000 */
[----:B------:R-:W-:Y:S01]  /*5b50*/  F2FP.F16.E4M3.UNPACK_B R97, R151.H1 ;  /* 0x00000097ff61723e */ /* 0x000fe200030006ff */
[----:B------:R-:W-:Y:S01]  /*5b60*/  HADD2.F32 R85, -RZ, R87.H0_H0 ;  /* 0x20000057ff557230 */ /* 0x000fe20000004100 */
[-C--:B------:R-:W-:Y:S01]  /*5b70*/  F2FP.F16.E4M3.UNPACK_B R99, R152.reuse ;  /* 0x00000098ff63723e */ /* 0x080fe200020006ff */
[----:B------:R-:W-:Y:S01]  /*5b80*/  HADD2.F32 R87, -RZ, R89.H0_H0 ;  /* 0x20000059ff577230 */ /* 0x000fe20000004100 */
[----:B------:R-:W-:Y:S01]  /*5b90*/  F2FP.F16.E4M3.UNPACK_B R101, R152.H1 ;  /* 0x00000098ff65723e */ /* 0x000fe200030006ff */
[----:B------:R-:W-:Y:S01]  /*5ba0*/  HADD2.F32 R92, -RZ, R91.H1_H1 ;  /* 0x3000005bff5c7230 */ /* 0x000fe20000004100 */
[----:B------:R-:W-:Y:S01]  /*5bb0*/  ISETP.NE.AND P6, PT, R184, RZ, PT ;  /* 0x000000ffb800720c */ /* 0x000fe20003fc5270 */
[----:B------:R-:W-:Y:S01]  /*5bc0*/  HADD2.F32 R96, -RZ, R95.H1_H1 ;  /* 0x3000005fff607230 */ /* 0x000fe20000004100 */
[----:B------:R-:W-:Y:S01]  /*5bd0*/  SHF.L.U32 R211, R176, 0x4, RZ ;  /* 0x00000004b0d37819 */ /* 0x000fe200000006ff */
[----:B------:R-:W-:Y:S01]  /*5be0*/  HADD2.F32 R100, -RZ, R99.H1_H1 ;  /* 0x30000063ff647230 */ /* 0x000fe20000004100 */
[----:B------:R-:W-:Y:S01]  /*5bf0*/  SHF.L.U32 R219, R175, 0x4, RZ ;  /* 0x00000004afdb7819 */ /* 0x000fe200000006ff */
[----:B------:R-:W-:Y:S01]  /*5c00*/  HADD2.F32 R90, -RZ, R89.H1_H1 ;  /* 0x30000059ff5a7230 */ /* 0x000fe20000004100 */
[C---:B------:R-:W-:Y:S01]  /*5c10*/  IADD3 R204, PT, PT, R190.reuse, R211, RZ ;  /* 0x000000d3becc7210 */ /* 0x040fe20007ffe0ff */
[----:B------:R-:W-:Y:S01]  /*5c20*/  HADD2.F32 R89, -RZ, R91.H0_H0 ;  /* 0x2000005bff597230 */ /* 0x000fe20000004100 */
[----:B------:R-:W-:Y:S01]  /*5c30*/  IADD3 R206, PT, PT, R190, R219, RZ ;  /* 0x000000dbbece7210 */ /* 0x000fe20007ffe0ff */
[--C-:B------:R-:W-:Y:S01]  /*5c40*/  HADD2.F32 R91, -RZ, R93.reuse.H0_H0 ;  /* 0x2000005dff5b7230 */ /* 0x100fe20000004100 */
[----:B------:R-:W-:Y:S01]  /*5c50*/  SHF.L.U32 R217, R188, 0x4, RZ ;  /* 0x00000004bcd97819 */ /* 0x000fe200000006ff */
[----:B------:R-:W-:Y:S01]  /*5c60*/  HADD2.F32 R94, -RZ, R93.H1_H1 ;  /* 0x3000005dff5e7230 */ /* 0x000fe20000004100 */
[-C--:B------:R-:W-:Y:S01]  /*5c70*/  F2FP.F16.E4M3.UNPACK_B R103, R153.reuse ;  /* 0x00000099ff67723e */ /* 0x080fe200020006ff */
[----:B------:R-:W-:Y:S01]  /*5c80*/  HADD2.F32 R93, -RZ, R95.H0_H0 ;  /* 0x2000005fff5d7230 */ /* 0x000fe20000004100 */
[----:B------:R-:W-:Y:S01]  /*5c90*/  IADD3 R205, PT, PT, R217, R204, RZ ;  /* 0x000000ccd9cd7210 */ /* 0x000fe20007ffe0ff */
[----:B------:R-:W-:Y:S01]  /*5ca0*/  HADD2.F32 R95, -RZ, R97.H0_H0 ;  /* 0x20000061ff5f7230 */ /* 0x000fe20000004100 */
[----:B------:R-:W-:Y:S01]  /*5cb0*/  F2FP.F16.E4M3.UNPACK_B R105, R153.H1 ;  /* 0x00000099ff69723e */ /* 0x000fe200030006ff */
[C---:B--2---:R-:W-:Y:S01]  /*5cc0*/  FMUL R0, R78.reuse, R4 ;  /* 0x000000044e007220 */ /* 0x044fe20000400000 */
[C---:B-1----:R-:W-:Y:S01]  /*5cd0*/  FMUL R2, R78.reuse, R5 ;  /* 0x000000054e027220 */ /* 0x042fe20000400000 */
[C---:B------:R-:W-:Y:S01]  /*5ce0*/  FMUL R4, R78.reuse, R8 ;  /* 0x000000084e047220 */ /* 0x040fe20000400000 */
[C---:B------:R-:W-:Y:S01]  /*5cf0*/  FMUL R5, R78.reuse, R9 ;  /* 0x000000094e057220 */ /* 0x040fe20000400000 */
[C---:B------:R-:W-:Y:S01]  /*5d00*/  FFMA R0, R81.reuse, R82, R0 ;  /* 0x0000005251007223 */ /* 0x040fe20000000000 */
[C---:B------:R-:W-:Y:S01]  /*5d10*/  FFMA R2, R81.reuse, R83, R2 ;  /* 0x0000005351027223 */ /* 0x040fe20000000002 */
[C---:B------:R-:W-:Y:S01]  /*5d20*/  FMUL R8, R78.reuse, R12 ;  /* 0x0000000c4e087220 */ /* 0x040fe20000400000 */
[C---:B------:R-:W-:Y:S01]  /*5d30*/  FMUL R9, R78.reuse, R13 ;  /* 0x0000000d4e097220 */ /* 0x040fe20000400000 */
[C---:B------:R-:W-:Y:S01]  /*5d40*/  FMUL R12, R78.reuse, R16 ;  /* 0x000000104e0c7220 */ /* 0x040fe20000400000 */
[C---:B------:R-:W-:Y:S01]  /*5d50*/  FMUL R13, R78.reuse, R17 ;  /* 0x000000114e0d7220 */ /* 0x040fe20000400000 */
[C---:B------:R-:W-:Y:S01]  /*5d60*/  FMUL R16, R78.reuse, R20 ;  /* 0x000000144e107220 */ /* 0x040fe20000400000 */
[C---:B------:R-:W-:Y:S01]  /*5d70*/  FMUL R17, R78.reuse, R21 ;  /* 0x000000154e117220 */ /* 0x040fe20000400000 */
[----:B------:R-:W-:Y:S02]  /*5d80*/  HADD2.F32 R104, -RZ, R103.H1_H1 ;  /* 0x30000067ff687230 */ /* 0x000fe40000004100 */
[C---:B------:R-:W-:Y:S01]  /*5d90*/  FMUL R20, R78.reuse, R24 ;  /* 0x000000184e147220 */ /* 0x040fe20000400000 */
[C---:B------:R-:W-:Y:S01]  /*5da0*/  FMUL R21, R78.reuse, R25 ;  /* 0x000000194e157220 */ /* 0x040fe20000400000 */
[C---:B------:R-:W-:Y:S01]  /*5db0*/  FMUL R24, R78.reuse, R28 ;  /* 0x0000001c4e187220 */ /* 0x040fe20000400000 */
[C---:B------:R-:W-:Y:S01]  /*5dc0*/  FMUL R25, R78.reuse, R29 ;  /* 0x0000001d4e197220 */ /* 0x040fe20000400000 */
[C---:B------:R-:W-:Y:S01]  /*5dd0*/  FMUL R28, R78.reuse, R32 ;  /* 0x000000204e1c7220 */ /* 0x040fe20000400000 */
[C---:B------:R-:W-:Y:S01]  /*5de0*/  FMUL R29, R78.reuse, R33 ;  /* 0x000000214e1d7220 */ /* 0x040fe20000400000 */
[C---:B------:R-:W-:Y:S01]  /*5df0*/  FMUL R32, R78.reuse, R36 ;  /* 0x000000244e207220 */ /* 0x040fe20000400000 */
[----:B------:R-:W-:Y:S01]  /*5e00*/  F2FP.F16.E4M3.UNPACK_B R107, R154 ;  /* 0x0000009aff6b723e */ /* 0x000fe200020006ff */
[C---:B------:R-:W-:Y:S01]  /*5e10*/  FMUL R33, R78.reuse, R37 ;  /* 0x000000254e217220 */ /* 0x040fe20000400000 */
[C---:B------:R-:W-:Y:S01]  /*5e20*/  FMUL R36, R78.reuse, R40 ;  /* 0x000000284e247220 */ /* 0x040fe20000400000 */
[----:B------:R-:W-:Y:S01]  /*5e30*/  F2FP.F16.E4M3.UNPACK_B R109, R154.H1 ;  /* 0x0000009aff6d723e */ /* 0x000fe200030006ff */
[C---:B------:R-:W-:Y:S01]  /*5e40*/  FMUL R37, R78.reuse, R41 ;  /* 0x000000294e257220 */ /* 0x040fe20000400000 */
[----:B------:R-:W-:Y:S02]  /*5e50*/  HADD2.F32 R108, -RZ, R107.H1_H1 ;  /* 0x3000006bff6c7230 */ /* 0x000fe40000004100 */
        /* <DEDUP_REMOVED lines=26> */
[C---:B------:R-:W-:Y:S01]  /*6000*/  FFMA R3, R81.reuse, R84, R3 ;  /* 0x0000005451037223 */ /* 0x040fe20000000003 */
[C---:B------:R-:W-:Y:S01]  /*6010*/  FFMA R7, R81.reuse, R86, R7 ;  /* 0x0000005651077223 */ /* 0x040fe20000000007 */
[----:B------:R-:W-:Y:S01]  /*6020*/  F2FP.F16.E4M3.UNPACK_B R127, R159 ;  /* 0x0000009fff7f723e */ /* 0x000fe200020006ff */
[C---:B------:R-:W-:Y:S01]  /*6030*/  FFMA R4, R81.reuse, R85, R4 ;  /* 0x0000005551047223 */ /* 0x040fe20000000004 */
[C---:B------:R-:W-:Y:S01]  /*6040*/  FFMA R5, R81.reuse, R88, R5 ;  /* 0x0000005851057223 */ /* 0x040fe20000000005 */
[----:B------:R-:W-:Y:S01]  /*6050*/  F2FP.F16.E4M3.UNPACK_B R129, R159.H1 ;  /* 0x0000009fff81723e */ /* 0x000fe200030006ff */
[----:B------:R-:W-:Y:S01]  /*6060*/  FFMA R6, R81, R87, R6 ;  /* 0x0000005751067223 */ /* 0x000fe20000000006 */
[----:B------:R-:W-:Y:S01]  /*6070*/  F2FP.SATFINITE.E4M3.F32.PACK_AB_MERGE_C R185, R7, R3, RZ ;  /* 0x0000000307b9723e */ /* 0x000fe200048070ff */
[----:B------:R-:W-:Y:S02]  /*6080*/  HADD2.F32 R124, -RZ, R123.H1_H1 ;  /* 0x3000007bff7c7230 */ /* 0x000fe40000004100 */
[----:B------:R-:W-:Y:S01]  /*6090*/  FMUL R11, R78, R11 ;  /* 0x0000000b4e0b7220 */ /* 0x000fe20000400000 */
[----:B------:R-:W-:Y:S01]  /*60a0*/  HADD2.F32 R128, -RZ, R127.H1_H1 ;  /* 0x3000007fff807230 */ /* 0x000fe20000004100 */
[----:B------:R-:W-:Y:S01]  /*60b0*/  F2FP.SATFINITE.E4M3.F32.PACK_AB_MERGE_C R184, R2, R0, R185 ;  /* 0x0000000002b8723e */ /* 0x000fe200048070b9 */
[C---:B------:R-:W-:Y:S01]  /*60c0*/  FMUL R10, R78.reuse, R14 ;  /* 0x0000000e4e0a7220 */ /* 0x040fe20000400000 */
[C---:B------:R-:W-:Y:S01]  /*60d0*/  FFMA R11, R81.reuse, R90, R11 ;  /* 0x0000005a510b7223 */ /* 0x040fe2000000000b */
[C---:B------:R-:W-:Y:S01]  /*60e0*/  FFMA R8, R81.reuse, R89, R8 ;  /* 0x0000005951087223 */ /* 0x040fe20000000008 */
[----:B------:R-:W-:Y:S01]  /*60f0*/  FFMA R9, R81, R92, R9 ;  /* 0x0000005c51097223 */ /* 0x000fe20000000009 */
[----:B------:R-:W-:Y:S01]  /*6100*/  F2FP.F16.E4M3.UNPACK_B R131, R160 ;  /* 0x000000a0ff83723e */ /* 0x000fe200020006ff */
[----:B------:R-:W-:Y:S01]  /*6110*/  HADD2.F32 R98, -RZ, R97.H1_H1 ;  /* 0x30000061ff627230 */ /* 0x000fe20000004100 */
[----:B------:R-:W-:Y:S01]  /*6120*/  F2FP.SATFINITE.E4M3.F32.PACK_AB_MERGE_C R186, R11, R6, RZ ;  /* 0x000000060bba723e */ /* 0x000fe200048070ff */
[----:B------:R-:W-:Y:S01]  /*6130*/  FFMA R10, R81, R91, R10 ;  /* 0x0000005b510a7223 */ /* 0x000fe2000000000a */
[----:B------:R-:W-:Y:S02]  /*6140*/  HADD2.F32 R97, -RZ, R99.H0_H0 ;  /* 0x20000063ff617230 */ /* 0x000fe40000004100 */
[C---:B------:R-:W-:Y:S01]  /*6150*/  FMUL R15, R78.reuse, R15 ;  /* 0x0000000f4e0f7220 */ /* 0x040fe20000400000 */
[----:B------:R-:W-:Y:S01]  /*6160*/  F2FP.SATFINITE.E4M3.F32.PACK_AB_MERGE_C R185, R5, R4, R186 ;  /* 0x0000000405b9723e */ /* 0x000fe200048070ba */
[----:B------:R-:W-:Y:S02]  /*6170*/  HADD2.F32 R132, -RZ, R131.H1_H1 ;  /* 0x30000083ff847230 */ /* 0x000fe40000004100 */
[C---:B------:R-:W-:Y:S01]  /*6180*/  FMUL R14, R78.reuse, R18 ;  /* 0x000000124e0e7220 */ /* 0x040fe20000400000 */
[C---:B------:R-:W-:Y:S01]  /*6190*/  FFMA R15, R81.reuse, R94, R15 ;  /* 0x0000005e510f7223 */ /* 0x040fe2000000000f */
[C---:B------:R-:W-:Y:S01]  /*61a0*/  FFMA R12, R81.reuse, R93, R12 ;  /* 0x0000005d510c7223 */ /* 0x040fe2000000000c */
[----:B------:R-:W-:Y:S01]  /*61b0*/  FFMA R13, R81, R96, R13 ;  /* 0x00000060510d7223 */ /* 0x000fe2000000000d */
[----:B------:R-:W-:Y:S01]  /*61c0*/  F2FP.F16.E4M3.UNPACK_B R133, R160.H1 ;  /* 0x000000a0ff85723e */ /* 0x000fe200030006ff */
[--C-:B------:R-:W-:Y:S01]  /*61d0*/  HADD2.F32 R99, -RZ, R101.reuse.H0_H0 ;  /* 0x20000065ff637230 */ /* 0x100fe20000004100 */
[----:B------:R-:W-:Y:S01]  /*61e0*/  F2FP.SATFINITE.E4M3.F32.PACK_AB_MERGE_C R186, R15, R10, RZ ;  /* 0x0000000a0fba723e */ /* 0x000fe200048070ff */
[----:B------:R-:W-:Y:S01]  /*61f0*/  FFMA R14, R81, R95, R14 ;  /* 0x0000005f510e7223 */ /* 0x000fe2000000000e */
[C---:B------:R-:W-:Y:S01]  /*6200*/  FMUL R19, R78.reuse, R19 ;  /* 0x000000134e137220 */ /* 0x040fe20000400000 */
[----:B------:R-:W-:Y:S01]  /*6210*/  HADD2.F32 R102, -RZ, R101.H1_H1 ;  /* 0x30000065ff667230 */ /* 0x000fe20000004100 */
[----:B------:R-:W-:Y:S01]  /*6220*/  F2FP.SATFINITE.E4M3.F32.PACK_AB_MERGE_C R186, R9, R8, R186 ;  /* 0x0000000809ba723e */ /* 0x000fe200048070ba */
[----:B------:R-:W-:Y:S02]  /*6230*/  HADD2.F32 R101, -RZ, R103.H0_H0 ;  /* 0x20000067ff657230 */ /* 0x000fe40000004100 */
[C---:B------:R-:W-:Y:S01]  /*6240*/  FFMA R19, R81.reuse, R98, R19 ;  /* 0x0000006251137223 */ /* 0x040fe20000000013 */
[C---:B------:R-:W-:Y:S01]  /*6250*/  FFMA R16, R81.reuse, R97, R16 ;  /* 0x0000006151107223 */ /* 0x040fe20000000010 */
[----:B------:R-:W-:Y:S01]  /*6260*/  FFMA R17, R81, R100, R17 ;  /* 0x0000006451117223 */ /* 0x000fe20000000011 */
[C---:B------:R-:W-:Y:S01]  /*6270*/  FMUL R18, R78.reuse, R22 ;  /* 0x000000164e127220 */ /* 0x040fe20000400000 */
[----:B------:R-:W-:Y:S01]  /*6280*/  F2FP.F16.E4M3.UNPACK_B R135, R161 ;  /* 0x000000a1ff87723e */ /* 0x000fe200020006ff */
        /* <DEDUP_REMOVED lines=10> */
[----:B------:R1:W-:Y:S01]  /*6330*/  STS.128 [R172+UR49+0x4200], R184 ;  /* 0x004200b8ac007988 */ /* 0x0003e20008000c31 */
[----:B------:R-:W-:Y:S01]  /*6340*/  HADD2.F32 R136, -RZ, R135.H1_H1 ;  /* 0x30000087ff887230 */ /* 0x000fe20000004100 */
[----:B------:R-:W-:Y:S01]  /*6350*/  F2FP.SATFINITE.E4M3.F32.PACK_AB_MERGE_C R196, R23, R18, RZ ;  /* 0x0000001217c4723e */ /* 0x000fe200048070ff */
[C---:B------:R-:W-:Y:S01]  /*6360*/  FMUL R22, R78.reuse, R26 ;  /* 0x0000001a4e167220 */ /* 0x040fe20000400000 */
[C---:B------:R-:W-:Y:S01]  /*6370*/  FMUL R27, R78.reuse, R27 ;  /* 0x0000001b4e1b7220 */ /* 0x040fe20000400000 */
[--C-:B------:R-:W-:Y:S01]  /*6380*/  HADD2.F32 R107, -RZ, R109.reuse.H0_H0 ;  /* 0x2000006dff6b7230 */ /* 0x100fe20000004100 */
[----:B------:R-:W-:Y:S01]  /*6390*/  F2FP.SATFINITE.E4M3.F32.PACK_AB_MERGE_C R196, R17, R16, R196 ;  /* 0x0000001011c4723e */ /* 0x000fe200048070c4 */
[C---:B------:R-:W-:Y:S01]  /*63a0*/  FFMA R22, R81.reuse, R103, R22 ;  /* 0x0000006751167223 */ /* 0x040fe20000000016 */
[C---:B------:R-:W-:Y:S01]  /*63b0*/  FFMA R27, R81.reuse, R106, R27 ;  /* 0x0000006a511b7223 */ /* 0x040fe2000000001b */
[C---:B------:R-:W-:Y:S01]  /*63c0*/  FFMA R24, R81.reuse, R105, R24 ;  /* 0x0000006951187223 */ /* 0x040fe20000000018 */
[----:B------:R-:W-:Y:S01]  /*63d0*/  F2FP.F16.E4M3.UNPACK_B R137, R161.H1 ;  /* 0x000000a1ff89723e */ /* 0x000fe200030006ff */
[----:B------:R-:W-:Y:S02]  /*63e0*/  HADD2.F32 R110, -RZ, R109.H1_H1 ;  /* 0x3000006dff6e7230 */ /* 0x000fe40000004100 */
[----:B------:R-:W-:Y:S01]  /*63f0*/  FFMA R25, R81, R108, R25 ;  /* 0x0000006c51197223 */ /* 0x000fe20000000019 */
[----:B------:R-:W-:Y:S01]  /*6400*/  F2FP.SATFINITE.E4M3.F32.PACK_AB_MERGE_C R197, R27, R22, RZ ;  /* 0x000000161bc5723e */ /* 0x000fe200048070ff */
[----:B------:R-:W-:Y:S02]  /*6410*/  HADD2.F32 R109, -RZ, R111.H0_H0 ;  /* 0x2000006fff6d7230 */ /* 0x000fe40000004100 */
[C---:B------:R-:W-:Y:S01]  /*6420*/  FMUL R26, R78.reuse, R30 ;  /* 0x0000001e4e1a7220 */ /* 0x040fe20000400000 */
[C---:B------:R-:W-:Y:S01]  /*6430*/  FMUL R31, R78.reuse, R31 ;  /* 0x0000001f4e1f7220 */ /* 0x040fe20000400000 */
[--C-:B------:R-:W-:Y:S01]  /*6440*/  HADD2.F32 R111, -RZ, R113.reuse.H0_H0 ;  /* 0x20000071ff6f7230 */ /* 0x100fe20000004100 */
[----:B------:R-:W-:Y:S01]  /*6450*/  F2FP.SATFINITE.E4M3.F32.PACK_AB_MERGE_C R197, R21, R20, R197 ;  /* 0x0000001415c5723e */ /* 0x000fe200048070c5 */
[C---:B------:R-:W-:Y:S01]  /*6460*/  FFMA R26, R81.reuse, R107, R26 ;  /* 0x0000006b511a7223 */ /* 0x040fe2000000001a */
[C---:B------:R-:W-:Y:S01]  /*6470*/  FFMA R31, R81.reuse, R110, R31 ;  /* 0x0000006e511f7223 */ /* 0x040fe2000000001f */
[C---:B------:R-:W-:Y:S01]  /*6480*/  FFMA R28, R81.reuse, R109, R28 ;  /* 0x0000006d511c7223 */ /* 0x040fe2000000001c */
[----:B------:R-:W-:Y:S01]  /*6490*/  F2FP.F16.E4M3.UNPACK_B R139, R162 ;  /* 0x000000a2ff8b723e */ /* 0x000fe200020006ff */
[----:B------:R-:W-:Y:S02]  /*64a0*/  HADD2.F32 R114, -RZ, R113.H1_H1 ;  /* 0x30000071ff727230 */ /* 0x000fe40000004100 */
[----:B------:R-:W-:Y:S01]  /*64b0*/  FFMA R29, R81, R112, R29 ;  /* 0x00000070511d7223 */ /* 0x000fe2000000001d */
[----:B------:R-:W-:Y:S01]  /*64c0*/  F2FP.SATFINITE.E4M3.F32.PACK_AB_MERGE_C R198, R31, R26, RZ ;  /* 0x0000001a1fc6723e */ /* 0x000fe200048070ff */
[----:B------:R-:W-:Y:S02]  /*64d0*/  HADD2.F32 R113, -RZ, R115.H0_H0 ;  /* 0x20000073ff717230 */ /* 0x000fe40000004100 */
[C---:B------:R-:W-:Y:S01]  /*64e0*/  FMUL R30, R78.reuse, R34 ;  /* 0x000000224e1e7220 */ /* 0x040fe20000400000 */
[----:B------:R-:W-:Y:S01]  /*64f0*/  HADD2.F32 R140, -RZ, R139.H1_H1 ;  /* 0x3000008bff8c7230 */ /* 0x000fe20000004100 */
[----:B------:R-:W-:Y:S01]  /*6500*/  F2FP.SATFINITE.E4M3.F32.PACK_AB_MERGE_C R198, R25, R24, R198 ;  /* 0x0000001819c6723e */ /* 0x000fe200048070c6 */
[C---:B------:R-:W-:Y:S01]  /*6510*/  FMUL R35, R78.reuse, R35 ;  /* 0x000000234e237220 */ /* 0x040fe20000400000 */
[--C-:B------:R-:W-:Y:S02]  /*6520*/  HADD2.F32 R115, -RZ, R117.reuse.H0_H0 ;  /* 0x20000075ff737230 */ /* 0x100fe40000004100 */
[C---:B------:R-:W-:Y:S01]  /*6530*/  FFMA R30, R81.reuse, R111, R30 ;  /* 0x0000006f511e7223 */ /* 0x040fe2000000001e */
[----:B------:R-:W-:Y:S02]  /*6540*/  HADD2.F32 R118, -RZ, R117.H1_H1 ;  /* 0x30000075ff767230 */ /* 0x000fe40000004100 */
[C---:B------:R-:W-:Y:S01]  /*6550*/  FFMA R35, R81.reuse, R114, R35 ;  /* 0x0000007251237223 */ /* 0x040fe20000000023 */
[C---:B------:R-:W-:Y:S01]  /*6560*/  FFMA R32, R81.reuse, R113, R32 ;  /* 0x0000007151207223 */ /* 0x040fe20000000020 */
[----:B------:R-:W-:Y:S01]  /*6570*/  F2FP.F16.E4M3.UNPACK_B R141, R162.H1 ;  /* 0x000000a2ff8d723e */ /* 0x000fe200030006ff */
[----:B------:R-:W-:Y:S01]  /*6580*/  FFMA R33, R81, R116, R33 ;  /* 0x0000007451217223 */ /* 0x000fe20000000021 */
[----:B------:R-:W-:Y:S01]  /*6590*/  HADD2.F32 R117, -RZ, R119.H0_H0 ;  /* 0x20000077ff757230 */ /* 0x000fe20000004100 */
        /* <DEDUP_REMOVED lines=9> */
[----:B------:R1:W-:Y:S01]  /*6630*/  STS.128 [R204+0x4010], R196 ;  /* 0x004010c4cc007388 */ /* 0x0003e20000000c00 */
[----:B------:R-:W-:Y:S01]  /*6640*/  FFMA R37, R81, R120, R37 ;  /* 0x0000007851257223 */ /* 0x000fe20000000025 */
[----:B------:R-:W-:Y:S01]  /*6650*/  F2FP.SATFINITE.E4M3.F32.PACK_AB_MERGE_C R200, R39, R34, RZ ;  /* 0x0000002227c8723e */ /* 0x000fe200048070ff */
[----:B------:R-:W-:Y:S02]  /*6660*/  HADD2.F32 R122, -RZ, R121.H1_H1 ;  /* 0x30000079ff7a7230 */ /* 0x000fe40000004100 */
[C---:B------:R-:W-:Y:S01]  /*6670*/  FMUL R38, R78.reuse, R42 ;  /* 0x0000002a4e267220 */ /* 0x040fe20000400000 */
[----:B------:R-:W-:Y:S01]  /*6680*/  HADD2.F32 R121, -RZ, R123.H0_H0 ;  /* 0x2000007bff797230 */ /* 0x000fe20000004100 */
[----:B------:R-:W-:Y:S01]  /*6690*/  F2FP.SATFINITE.E4M3.F32.PACK_AB_MERGE_C R200, R33, R32, R200 ;  /* 0x0000002021c8723e */ /* 0x000fe200048070c8 */
[----:B------:R-:W-:Y:S02]  /*66a0*/  HADD2.F32 R144, -RZ, R143.H1_H1 ;  /* 0x3000008fff907230 */ /* 0x000fe40000004100 */
[C---:B------:R-:W-:Y:S01]  /*66b0*/  FFMA R38, R81.reuse, R119, R38 ;  /* 0x0000007751267223 */ /* 0x040fe20000000026 */
[C---:B------:R-:W-:Y:S01]  /*66c0*/  FMUL R43, R78.reuse, R43 ;  /* 0x0000002b4e2b7220 */ /* 0x040fe20000400000 */
[--C-:B------:R-:W-:Y:S02]  /*66d0*/  HADD2.F32 R123, -RZ, R125.reuse.H0_H0 ;  /* 0x2000007dff7b7230 */ /* 0x100fe40000004100 */
[C---:B------:R-:W-:Y:S01]  /*66e0*/  FMUL R42, R78.reuse, R46 ;  /* 0x0000002e4e2a7220 */ /* 0x040fe20000400000 */
[----:B------:R-:W-:Y:S02]  /*66f0*/  HADD2.F32 R126, -RZ, R125.H1_H1 ;  /* 0x3000007dff7e7230 */ /* 0x000fe40000004100 */
[C---:B------:R-:W-:Y:S01]  /*6700*/  FFMA R43, R81.reuse, R122, R43 ;  /* 0x0000007a512b7223 */ /* 0x040fe2000000002b */
[----:B------:R-:W-:Y:S01]  /*6710*/  F2FP.F16.E4M3.UNPACK_B R145, R163.H1 ;  /* 0x000000a3ff91723e */ /* 0x000fe200030006ff */
[C---:B------:R-:W-:Y:S01]  /*6720*/  FFMA R40, R81.reuse, R121, R40 ;  /* 0x0000007951287223 */ /* 0x040fe20000000028 */
[----:B------:R-:W-:Y:S01]  /*6730*/  FFMA R41, R81, R124, R41 ;  /* 0x0000007c51297223 */ /* 0x000fe20000000029 */
[----:B------:R-:W-:Y:S01]  /*6740*/  ISETP.NE.AND P0, PT, R193, RZ, PT ;  /* 0x000000ffc100720c */ /* 0x000fe20003f05270 */
[----:B------:R-:W-:Y:S01]  /*6750*/  HADD2.F32 R125, -RZ, R127.H0_H0 ;  /* 0x2000007fff7d7230 */ /* 0x000fe20000004100 */
[----:B------:R-:W-:Y:S01]  /*6760*/  F2FP.SATFINITE.E4M3.F32.PACK_AB_MERGE_C R201, R43, R38, RZ ;  /* 0x000000262bc9723e */ /* 0x000fe200048070ff */
[----:B------:R-:W-:Y:S01]  /*6770*/  FFMA R42, R81, R123, R42 ;  /* 0x0000007b512a7223 */ /* 0x000fe2000000002a */
[C---:B------:R-:W-:Y:S01]  /*6780*/  FMUL R47, R78.reuse, R47 ;  /* 0x0000002f4e2f7220 */ /* 0x040fe20000400000 */
[--C-:B------:R-:W-:Y:S01]  /*6790*/  HADD2.F32 R127, -RZ, R129.reuse.H0_H0 ;  /* 0x20000081ff7f7230 */ /* 0x100fe20000004100 */
[----:B------:R-:W-:Y:S01]  /*67a0*/  F2FP.SATFINITE.E4M3.F32.PACK_AB_MERGE_C R201, R37, R36, R201 ;  /* 0x0000002425c9723e */ /* 0x000fe200048070c9 */
[----:B------:R-:W-:Y:S02]  /*67b0*/  HADD2.F32 R130, -RZ, R129.H1_H1 ;  /* 0x30000081ff827230 */ /* 0x000fe40000004100 */
[C---:B------:R-:W-:Y:S01]  /*67c0*/  FFMA R47, R81.reuse, R126, R47 ;  /* 0x0000007e512f7223 */ /* 0x040fe2000000002f */
[C---:B------:R-:W-:Y:S01]  /*67d0*/  FFMA R44, R81.reuse, R125, R44 ;  /* 0x0000007d512c7223 */ /* 0x040fe2000000002c */
[C---:B------:R-:W-:Y:S01]  /*67e0*/  FFMA R45, R81.reuse, R128, R45 ;  /* 0x00000080512d7223 */ /* 0x040fe2000000002d */
[----:B------:R-:W-:Y:S02]  /*67f0*/  HADD2.F32 R129, -RZ, R131.H0_H0 ;  /* 0x20000083ff817230 */ /* 0x000fe40000004100 */
[C---:B------:R-:W-:Y:S01]  /*6800*/  FMUL R46, R78.reuse, R50 ;  /* 0x000000324e2e7220 */ /* 0x040fe20000400000 */
[C---:B------:R-:W-:Y:S01]  /*6810*/  FMUL R51, R78.reuse, R51 ;  /* 0x000000334e337220 */ /* 0x040fe20000400000 */
[--C-:B------:R-:W-:Y:S02]  /*6820*/  HADD2.F32 R131, -RZ, R133.reuse.H0_H0 ;  /* 0x20000085ff837230 */ /* 0x100fe40000004100 */
[C---:B------:R-:W-:Y:S01]  /*6830*/  FMUL R50, R78.reuse, R54 ;  /* 0x000000364e327220 */ /* 0x040fe20000400000 */
[C---:B------:R-:W-:Y:S01]  /*6840*/  FFMA R46, R81.reuse, R127, R46 ;  /* 0x0000007f512e7223 */ /* 0x040fe2000000002e */
[----:B------:R-:W-:Y:S02]  /*6850*/  HADD2.F32 R134, -RZ, R133.H1_H1 ;  /* 0x30000085ff867230 */ /* 0x000fe40000004100 */
[C---:B------:R-:W-:Y:S01]  /*6860*/  FFMA R51, R81.reuse, R130, R51 ;  /* 0x0000008251337223 */ /* 0x040fe20000000033 */
[----:B------:R-:W-:Y:S02]  /*6870*/  HADD2.F32 R133, -RZ, R135.H0_H0 ;  /* 0x20000087ff857230 */ /* 0x000fe40000004100 */
[C---:B------:R-:W-:Y:S01]  /*6880*/  FMUL R55, R78.reuse, R55 ;  /* 0x000000374e377220 */ /* 0x040fe20000400000 */
[C---:B------:R-:W-:Y:S01]  /*6890*/  FFMA R48, R81.reuse, R129, R48 ;  /* 0x0000008151307223 */ /* 0x040fe20000000030 */
[C---:B------:R-:W-:Y:S01]  /*68a0*/  FFMA R49, R81.reuse, R132, R49 ;  /* 0x0000008451317223 */ /* 0x040fe20000000031 */
[--C-:B------:R-:W-:Y:S02]  /*68b0*/  HADD2.F32 R135, -RZ, R137.reuse.H0_H0 ;  /* 0x20000089ff877230 */ /* 0x100fe40000004100 */
[C---:B------:R-:W-:Y:S01]  /*68c0*/  FFMA R50, R81.reuse, R131, R50 ;  /* 0x0000008351327223 */ /* 0x040fe20000000032 */
[----:B------:R-:W-:Y:S02]  /*68d0*/  HADD2.F32 R138, -RZ, R137.H1_H1 ;  /* 0x30000089ff8a7230 */ /* 0x000fe40000004100 */
[C---:B------:R-:W-:Y:S01]  /*68e0*/  FMUL R54, R78.reuse, R58 ;  /* 0x0000003a4e367220 */ /* 0x040fe20000400000 */
[----:B------:R-:W-:Y:S02]  /*68f0*/  HADD2.F32 R137, -RZ, R139.H0_H0 ;  /* 0x2000008bff897230 */ /* 0x000fe40000004100 */
[C---:B------:R-:W-:Y:S01]  /*6900*/  FFMA R55, R81.reuse, R134, R55 ;  /* 0x0000008651377223 */ /* 0x040fe20000000037 */
        /* <DEDUP_REMOVED lines=16> */
[----:B------:R-:W-:Y:S01]  /*6a10*/  FFMA R63, R81, R142, R63 ;  /* 0x0000008e513f7223 */ /* 0x000fe2000000003f */
[----:B------:R-:W-:Y:S01]  /*6a20*/  FMUL R67, R78, R67 ;  /* 0x000000434e437220 */ /* 0x000fe20000400000 */
[----:B------:R-:W-:Y:S01]  /*6a30*/  F2FP.SATFINITE.E4M3.F32.PACK_AB_MERGE_C R202, R47, R42, RZ ;  /* 0x0000002a2fca723e */ /* 0x000fe200048070ff */
[----:B------:R-:W-:Y:S01]  /*6a40*/  FFMA R60, R81, R141, R60 ;  /* 0x0000008d513c7223 */ /* 0x000fe2000000003c */
[----:B------:R-:W-:Y:S01]  /*6a50*/  F2FP.SATFINITE.E4M3.F32.PACK_AB_MERGE_C R203, R51, R46, RZ ;  /* 0x0000002e33cb723e */ /* 0x000fe200048070ff */
[C---:B------:R-:W-:Y:S01]  /*6a60*/  FFMA R61, R81.reuse, R144, R61 ;  /* 0x00000090513d7223 */ /* 0x040fe2000000003d */
[C---:B------:R-:W-:Y:S01]  /*6a70*/  FFMA R62, R81.reuse, R143, R62 ;  /* 0x0000008f513e7223 */ /* 0x040fe2000000003e */
[----:B------:R-:W-:Y:S01]  /*6a80*/  FFMA R67, R81, R146, R67 ;  /* 0x0000009251437223 */ /* 0x000fe20000000043 */
[----:B------:R-:W-:Y:S02]  /*6a90*/  F2FP.SATFINITE.E4M3.F32.PACK_AB_MERGE_C R202, R41, R40, R202 ;  /* 0x0000002829ca723e */ /* 0x000fe400048070ca */
[----:B------:R-:W-:Y:S02]  /*6aa0*/  F2FP.SATFINITE.E4M3.F32.PACK_AB_MERGE_C R203, R45, R44, R203 ;  /* 0x0000002c2dcb723e */ /* 0x000fe400048070cb */
[----:B------:R-:W-:Y:S02]  /*6ab0*/  F2FP.SATFINITE.E4M3.F32.PACK_AB_MERGE_C R212, R55, R50, RZ ;  /* 0x0000003237d4723e */ /* 0x000fe400048070ff */
[----:B------:R-:W-:Y:S01]  /*6ac0*/  F2FP.SATFINITE.E4M3.F32.PACK_AB_MERGE_C R213, R59, R54, RZ ;  /* 0x000000363bd5723e */ /* 0x000fe200048070ff */
[----:B------:R1:W-:Y:S01]  /*6ad0*/  STS.128 [R206+0x4020], R200 ;  /* 0x004020c8ce007388 */ /* 0x0003e20000000c00 */
[----:B------:R-:W-:Y:S02]  /*6ae0*/  F2FP.SATFINITE.E4M3.F32.PACK_AB_MERGE_C R214, R63, R58, RZ ;  /* 0x0000003a3fd6723e */ /* 0x000fe400048070ff */
[----:B------:R-:W-:Y:S02]  /*6af0*/  F2FP.SATFINITE.E4M3.F32.PACK_AB_MERGE_C R215, R67, R62, RZ ;  /* 0x0000003e43d7723e */ /* 0x000fe400048070ff */
[----:B------:R-:W-:Y:S02]  /*6b00*/  F2FP.SATFINITE.E4M3.F32.PACK_AB_MERGE_C R212, R49, R48, R212 ;  /* 0x0000003031d4723e */ /* 0x000fe400048070d4 */
[----:B------:R-:W-:Y:S02]  /*6b10*/  F2FP.SATFINITE.E4M3.F32.PACK_AB_MERGE_C R213, R53, R52, R213 ;  /* 0x0000003435d5723e */ /* 0x000fe400048070d5 */
[----:B------:R-:W-:Y:S02]  /*6b20*/  F2FP.SATFINITE.E4M3.F32.PACK_AB_MERGE_C R214, R57, R56, R214 ;  /* 0x0000003839d6723e */ /* 0x000fe400048070d6 */
[----:B------:R-:W-:Y:S02]  /*6b30*/  F2FP.SATFINITE.E4M3.F32.PACK_AB_MERGE_C R215, R61, R60, R215 ;  /* 0x0000003c3dd7723e */ /* 0x000fe400048070d7 */
[----:B------:R-:W-:Y:S02]  /*6b40*/  LEA R210, R181, UR49, 0x3 ;  /* 0x00000031b5d27c11 */ /* 0x000fe4000f8e18ff */
[----:B------:R-:W-:Y:S01]  /*6b50*/  @P6 SHF.L.U32 R221, R180, 0x1f, RZ ;  /* 0x0000001fb4dd6819 */ /* 0x000fe200000006ff */
[----:B------:R1:W-:Y:S01]  /*6b60*/  STS.128 [R205+0x4010], R212 ;  /* 0x004010d4cd007388 */ /* 0x0003e20000000c00 */
[----:B------:R-:W-:Y:S01]  /*6b70*/  @!PT LDS RZ, [RZ] ;  /* 0x00000000fffff984 */ /* 0x000fe20000000800 */
[----:B------:R-:W-:Y:S01]  /*6b80*/  @!PT LDS RZ, [RZ] ;  /* 0x00000000fffff984 */ /* 0x000fe20000000800 */
[----:B------:R-:W-:Y:S01]  /*6b90*/  @!PT LDS RZ, [RZ] ;  /* 0x00000000fffff984 */ /* 0x000fe20000000800 */
[----:B------:R-:W-:Y:S01]  /*6ba0*/  @!PT LDS RZ, [RZ] ;  /* 0x00000000fffff984 */ /* 0x000fe20000000800 */
[----:B------:R2:W-:Y:S07]  /*6bb0*/  MEMBAR.ALL.CTA ;  /* 0x0000000000007992 */ /* 0x0005ee0000008000 */
[----:B--2---:R-:W2:Y:S02]  /*6bc0*/  FENCE.VIEW.ASYNC.S ;  /* 0x00000000000073c6 */ /* 0x004ea40000000000 */
[----:B--2---:R-:W-:Y:S06]  /*6bd0*/  BAR.SYNC.DEFER_BLOCKING 0x1, 0x80 ;  /* 0x0042000000007b1d */ /* 0x004fec0000010000 */
[----:B------:R-:W-:Y:S05]  /*6be0*/  @P0 BRA `(.L_x_98) ;  /* 0x0000000000280947 */ /* 0x000fea0003800000 */
[----:B------:R-:W-:Y:S02]  /*6bf0*/  UIADD3 UR4, UPT, UPT, UR49, 0x4200, URZ ;  /* 0x0000420031047890 */ /* 0x000fe4000fffe0ff */
[----:B------:R-:W-:Y:S01]  /*6c00*/  UIADD3 UR6, UP0, UPT, UR52, 0x680, URZ ;  /* 0x0000068034067890 */ /* 0x000fe2000ff1e0ff */
[----:B------:R-:W-:Y:S03]  /*6c10*/  UMOV UR43, UR36 ;  /* 0x00000024002b7c82 */ /* 0x000fe60008000000 */
[----:B------:R-:W-:Y:S01]  /*6c20*/  MOV R192, UR4 ;  /* 0x0000000400c07c02 */ /* 0x000fe20008000f00 */
[----:B------:R-:W-:Y:S03]  /*6c30*/  UIADD3.X UR7, UPT, UPT, URZ, UR53, URZ, UP0, !UPT ;  /* 0x00000035ff077290 */ /* 0x000fe600087fe4ff */
[----:B------:R-:W-:Y:S11]  /*6c40*/  R2UR UR40, R192 ;  /* 0x00000000c02872ca */ /* 0x000ff600000e0000 */
[----:B------:R-:W-:Y:S02]  /*6c50*/  @!UPT UIADD3 URZ, UPT, UPT, URZ, URZ, URZ ;  /* 0x000000fffffff290 */ /* 0x000fe4000fffe0ff */
[----:B------:R2:W-:Y:S01]  /*6c60*/  UTMASTG.3D [UR40], [UR6] ;  /* 0x00000028060073b5 */ /* 0x0005e20008010000 */
[----:B------:R0:W-:Y:S01]  /*6c70*/  UTMACMDFLUSH ;  /* 0x00000000000079b7 */ /* 0x0001e20000000000 */
[----:B--2---:R-:W-:Y:S04]  /*6c80*/  DEPBAR.LE SB0, 0x1 ;  /* 0x000080400000791a */ /* 0x004fe80000000000 */
.L_x_98:
[----:B------:R-:W-:Y:S05]  /*6c90*/  BSYNC.RECONVERGENT B0 ;  /* 0x0000000000007941 */ /* 0x000fea0003800200 */
.L_x_97:
[----:B------:R-:W-:Y:S06]  /*6ca0*/  BAR.SYNC.DEFER_BLOCKING 0x1, 0x80 ;  /* 0x0042000000007b1d */ /* 0x000fec0000010000 */
[----:B------:R-:W2:Y:S01]  /*6cb0*/  @P6 SYNCS.PHASECHK.TRANS64.TRYWAIT P0, [R210+URZ+0x60], R221 ;  /* 0x000060ddd20065a7 */ /* 0x000ea200080011ff */
[----:B------:R-:W-:Y:S01]  /*6cc0*/  BSSY B1, `(.L_x_99) ;  /* 0x0000023000017945 */ /* 0x000fe20003800000 */
[----:B--2---:R-:W-:Y:S03]  /*6cd0*/  @P6 SEL R208, RZ, 0x1, !P0 ;  /* 0x00000001ffd06807 */ /* 0x004fe60004000000 */
[----:B------:R-:W-:Y:S05]  /*6ce0*/  @!P6 BRA `(.L_x_100) ;  /* 0x000000000080e947 */ /* 0x000fea0003800000 */
[----:B------:R-:W-:Y:S01]  /*6cf0*/  ISETP.NE.AND P1, PT, R209, RZ, PT ;  /* 0x000000ffd100720c */ /* 0x000fe20003f25270 */
[----:B------:R-:W-:Y:S01]  /*6d00*/  BSSY B0, `(.L_x_101) ;  /* 0x000000a000007945 */ /* 0x000fe20003800000 */
[----:B------:R-:W-:Y:S11]  /*6d10*/  ISETP.NE.AND P0, PT, R208, RZ, PT ;  /* 0x000000ffd000720c */ /* 0x000ff60003f05270 */
[----:B------:R-:W-:Y:S04]  /*6d20*/  @P1 IMAD R0, R181, 0x2000, R190 ;  /* 0x00002000b5001824 */ /* 0x000fe800078e02be */
[C---:B------:R-:W-:Y:S01]  /*6d30*/  @P1 IMAD.IADD R2, R0.reuse, 0x1, R211 ;  /* 0x0000000100021824 */ /* 0x040fe200078e02d3 */
[----:B------:R-:W-:Y:S03]  /*6d40*/  @P1 IADD3 R219, PT, PT, R0, R219, RZ ;  /* 0x000000db00db1210 */ /* 0x000fe60007ffe0ff */
[----:B------:R-:W-:Y:S01]  /*6d50*/  @P1 IMAD.IADD R217, R217, 0x1, R2 ;  /* 0x00000001d9d91824 */ /* 0x000fe200078e0202 */
[----:B------:R-:W-:Y:S06]  /*6d60*/  @P0 BRA `(.L_x_102) ;  /* 0x00000000000c0947 */ /* 0x000fec0003800000 */
[----:B------:R-:W-:Y:S04]  /*6d70*/  SHF.L.U32 R3, R180, 0x1f, RZ ;  /* 0x0000001fb4037819 */ /* 0x000fe800000006ff */
[----:B------:R-:W2:Y:S02]  /*6d80*/  SYNCS.PHASECHK.TRANS64.TRYWAIT P0, [R210+URZ+0x60], R3 ;  /* 0x00006003d20075a7 */ /* 0x000ea400080011ff */
[----:B--2---:R-:W-:Y:S05]  /*6d90*/  @!P0 BRA `(.L_x_103) ;  /* 0x0000001c00e88947 */ /* 0x004fea0003800000 */
.L_x_102:
[----:B------:R-:W-:Y:S05]  /*6da0*/  BSYNC B0 ;  /* 0x0000000000007941 */ /* 0x000fea0003800000 */
.L_x_101:
[----:B------:R-:W-:Y:S01]  /*6db0*/  ISETP.NE.AND P0, PT, R209, RZ, PT ;  /* 0x000000ffd100720c */ /* 0x000fe20003f05270 */
[----:B--2---:R-:W-:Y:S02]  /*6dc0*/  VIADD R210, R210, 0x70 ;  /* 0x00000070d2d27836 */ /* 0x004fe40000000000 */
[----:B------:R-:W-:Y:S02]  /*6dd0*/  IMAD.U32 R3, RZ, RZ, UR37 ;  /* 0x00000025ff037e24 */ /* 0x000fe4000f8e00ff */
[----:B------:R-:W-:Y:S03]  /*6de0*/  VIADD R181, R181, 0x1 ;  /* 0x00000001b5b57836 */ /* 0x000fe60000000000 */
[----:B------:R-:W-:Y:S05]  /*6df0*/  PRMT R3, R3, 0x654, R210 ;  /* 0x0000065403037816 */ /* 0x000fea00000000d2 */
[----:B------:R2:W3:Y:S04]  /*6e00*/  @P0 LDS.128 R148, [R0] ;  /* 0x0000000000940984 */ /* 0x0004e80000000c00 */
[----:B------:R2:W4:Y:S04]  /*6e10*/  @P0 LDS.128 R152, [R2+0x10] ;  /* 0x0000100002980984 */ /* 0x0005280000000c00 */
        /* <DEDUP_REMOVED lines=9> */
[----:B------:R-:W-:Y:S01]  /*6eb0*/  SEL R181, R181, RZ, P0 ;  /* 0x000000ffb5b57207 */ /* 0x000fe20000000000 */
[----:B-----5:R5:W-:Y:S02]  /*6ec0*/  SYNCS.ARRIVE.TRANS64.RED.A1T0 RZ, [R3+URZ], RZ ;  /* 0x000000ff03ff79a7 */ /* 0x020be400081004ff */
[----:B-----5:R-:W-:Y:S04]  /*6ed0*/  SEL R3, RZ, 0x1, P0 ;  /* 0x00000001ff037807 */ /* 0x020fe80000000000 */
[----:B--234-:R-:W-:Y:S02]  /*6ee0*/  LOP3.LUT R180, R180, R3, RZ, 0x3c, !PT ;  /* 0x00000003b4b47212 */ /* 0x01cfe400078e3cff */
.L_x_100:
[----:B------:R-:W-:Y:S05]  /*6ef0*/  BSYNC B1 ;  /* 0x0000000000017941 */ /* 0x000fea0003800000 */
.L_x_99:
[----:B------:R-:W-:Y:S05]  /*6f00*/  VIADD R0, R80, 0x40 ;  /* 0x0000004050007836 */ /* 0x000fea0000000000 */
[----:B------:R-:W-:Y:S04]  /*6f10*/  SHF.R.U32.HI R0, RZ, 0x15, R0 ;  /* 0x00000015ff007819 */ /* 0x000fe80000011600 */
[----:B------:R-:W-:Y:S11]  /*6f20*/  LOP3.LUT P0, RZ, R0, 0x3, R173, 0x48, !PT ;  /* 0x0000000300ff7812 */ /* 0x000ff600078048ad */
[----:B------:R-:W-:Y:S02]  /*6f30*/  @!UPT UIADD3 URZ, UPT, UPT, URZ, URZ, URZ ;  /* 0x000000fffffff290 */ /* 0x000fe4000fffe0ff */
[----:B------:R-:W-:Y:S05]  /*6f40*/  @!P0 BRA `(.L_x_104) ;  /* 0x0000000000408947 */ /* 0x000fea0003800000 */
[----:B------:R-:W2:Y:S01]  /*6f50*/  LDCU.64 UR8, c[0x4][0x70] ;  /* 0x01000e00ff0877ac */ /* 0x000ea20008000a00 */
[----:B------:R-:W-:Y:S01]  /*6f60*/  MOV R3, 0x0 ;  /* 0x0000000000037802 */ /* 0x000fe20000000f00 */
[----:B------:R-:W-:Y:S02]  /*6f70*/  HFMA2 R12, -RZ, RZ, 0, 5.9604644775390625e-08 ;  /* 0x00000001ff0c7431 */ /* 0x000fe400000001ff */
[----:B------:R-:W-:Y:S02]  /*6f80*/  IMAD.MOV.U32 R8, RZ, RZ, 0x192 ;  /* 0x00000192ff087424 */ /* 0x000fe400078e00ff */
[----:B------:R-:W-:Y:S01]  /*6f90*/  IMAD.MOV.U32 R13, RZ, RZ, RZ ;  /* 0x000000ffff0d7224 */ /* 0x000fe200078e00ff */
[----:B------:R-:W3:Y:S01]  /*6fa0*/  LDCU.64 UR6, c[0x4][0x78] ;  /* 0x01000f00ff0677ac */ /* 0x000ee20008000a00 */
[----:B------:R-:W4:Y:S01]  /*6fb0*/  LDC.64 R2, c[0x4][R3] ;  /* 0x0100000003027b82 */ /* 0x000f220000000a00 */
[----:B------:R-:W5:Y:S01]  /*6fc0*/  LDCU.64 UR4, c[0x4][0x10] ;  /* 0x01000200ff0477ac */ /* 0x000f620008000a00 */
[----:B--2---:R-:W-:Y:S01]  /*6fd0*/  MOV R5, UR9 ;  /* 0x0000000900057c02 */ /* 0x004fe20008000f00 */
[----:B------:R-:W-:Y:S01]  /*6fe0*/  IMAD.U32 R4, RZ, RZ, UR8 ;  /* 0x00000008ff047e24 */ /* 0x000fe2000f8e00ff */
[----:B---3--:R-:W-:Y:S01]  /*6ff0*/  MOV R7, UR7 ;  /* 0x0000000700077c02 */ /* 0x008fe20008000f00 */
[----:B------:R-:W-:Y:S01]  /*7000*/  IMAD.U32 R6, RZ, RZ, UR6 ;  /* 0x00000006ff067e24 */ /* 0x000fe2000f8e00ff */
[----:B-----5:R-:W-:Y:S01]  /*7010*/  MOV R11, UR5 ;  /* 0x00000005000b7c02 */ /* 0x020fe20008000f00 */
[----:B------:R-:W-:Y:S02]  /*7020*/  IMAD.U32 R10, RZ, RZ, UR4 ;  /* 0x00000004ff0a7e24 */ /* 0x000fe4000f8e00ff */
[----:B------:R-:W-:Y:S07]  /*7030*/  LEPC R20, `(.L_x_104) ;  /* 0x000000001014794e */ /* 0x000fee0000000000 */
[----:B-1--4-:R-:W-:Y:S05]  /*7040*/  CALL.ABS.NOINC R2 ;  /* 0x0000000002007343 */ /* 0x012fea0003c00000 */
.L_x_104:
[----:B------:R-:W-:Y:S01]  /*7050*/  ISETP.NE.AND P0, PT, R193, RZ, PT ;  /* 0x000000ffc100720c */ /* 0x000fe20003f05270 */
[----:B------:R-:W-:Y:S05]  /*7060*/  WARPSYNC.ALL ;  /* 0x0000000000007948 */ /* 0x000fea0003800000 */
[----:B------:R-:W-:Y:S01]  /*7070*/  R2UR UR4, R80 ;  /* 0x00000000500472ca */ /* 0x000fe200000e0000 */
[----:B------:R-:W-:Y:S01]  /*7080*/  BSSY.RECONVERGENT B0, `(.L_x_105) ;  /* 0x000011d000007945 */ /* 0x000fe20003800200 */
[----:B------:R-:W-:Y:S02]  /*7090*/  F2FP.F16.E4M3.UNPACK_B R11, R149 ;  /* 0x00000095ff0b723e */ /* 0x000fe400020006ff */
[----:B------:R-:W-:Y:S02]  /*70a0*/  F2FP.F16.E4M3.UNPACK_B R10, R150 ;  /* 0x00000096ff0a723e */ /* 0x000fe400020006ff */
[----:B------:R-:W-:Y:S01]  /*70b0*/  F2FP.F16.E4M3.UNPACK_B R9, R151 ;  /* 0x00000097ff09723e */ /* 0x000fe200020006ff */
[--C-:B------:R-:W-:Y:S01]  /*70c0*/  HADD2.F32 R83, -RZ, R11.reuse.H0_H0 ;  /* 0x2000000bff537230 */ /* 0x100fe20000004100 */
[----:B------:R-:W-:Y:S01]  /*70d0*/  F2FP.F16.E4M3.UNPACK_B R8, R152 ;  /* 0x00000098ff08723e */ /* 0x000fe200020006ff */
[----:B------:R-:W-:Y:S01]  /*70e0*/  HADD2.F32 R84, -RZ, R11.H1_H1 ;  /* 0x3000000bff547230 */ /* 0x000fe20000004100 */
[----:B------:R-:W-:Y:S01]  /*70f0*/  F2FP.F16.E4M3.UNPACK_B R7, R153 ;  /* 0x00000099ff07723e */ /* 0x000fe200020006ff */
[--C-:B------:R-:W-:Y:S01]  /*7100*/  HADD2.F32 R87, -RZ, R10.reuse.H0_H0 ;  /* 0x2000000aff577230 */ /* 0x100fe20000004100 */
[----:B------:R-:W-:Y:S01]  /*7110*/  F2FP.F16.E4M3.UNPACK_B R6, R154 ;  /* 0x0000009aff06723e */ /* 0x000fe200020006ff */
[----:B------:R-:W-:Y:S01]  /*7120*/  HADD2.F32 R88, -RZ, R10.H1_H1 ;  /* 0x3000000aff587230 */ /* 0x000fe20000004100 */
[----:B------:R-:W-:Y:S01]  /*7130*/  F2FP.F16.E4M3.UNPACK_B R5, R155 ;  /* 0x0000009bff05723e */ /* 0x000fe200020006ff */
[--C-:B------:R-:W-:Y:S01]  /*7140*/  HADD2.F32 R91, -RZ, R9.reuse.H0_H0 ;  /* 0x20000009ff5b7230 */ /* 0x100fe20000004100 */
[----:B-1----:R-:W-:Y:S01]  /*7150*/  F2FP.F16.E4M3.UNPACK_B R4, R156 ;  /* 0x0000009cff04723e */ /* 0x002fe200020006ff */
[----:B------:R-:W-:Y:S01]  /*7160*/  HADD2.F32 R92, -RZ, R9.H1_H1 ;  /* 0x30000009ff5c7230 */ /* 0x000fe20000004100 */
[-C--:B------:R-:W-:Y:S01]  /*7170*/  F2FP.F16.E4M3.UNPACK_B R2, R148.reuse ;  /* 0x00000094ff02723e */ /* 0x080fe200020006ff */
[--C-:B------:R-:W-:Y:S01]  /*7180*/  HADD2.F32 R95, -RZ, R8.reuse.H0_H0 ;  /* 0x20000008ff5f7230 */ /* 0x100fe20000004100 */
[----:B------:R-:W-:Y:S01]  /*7190*/  F2FP.F16.E4M3.UNPACK_B R148, R148.H1 ;  /* 0x00000094ff94723e */ /* 0x000fe200030006ff */
[----:B------:R-:W-:Y:S01]  /*71a0*/  HADD2.F32 R97, -RZ, R8.H1_H1 ;  /* 0x30000008ff617230 */ /* 0x000fe20000004100 */
[----:B------:R-:W-:Y:S01]  /*71b0*/  F2FP.F16.E4M3.UNPACK_B R149, R149.H1 ;  /* 0x00000095ff95723e */ /* 0x000fe200030006ff */
[--C-:B------:R-:W-:Y:S01]  /*71c0*/  HADD2.F32 R98, -RZ, R7.reuse.H0_H0 ;  /* 0x20000007ff627230 */ /* 0x100fe20000004100 */
[----:B------:R-:W-:Y:S01]  /*71d0*/  F2FP.F16.E4M3.UNPACK_B R150, R150.H1 ;  /* 0x00000096ff96723e */ /* 0x000fe200030006ff */
[----:B------:R-:W-:Y:S01]  /*71e0*/  HADD2.F32 R101, -RZ, R7.H1_H1 ;  /* 0x30000007ff657230 */ /* 0x000fe20000004100 */
[----:B------:R-:W-:Y:S01]  /*71f0*/  F2FP.F16.E4M3.UNPACK_B R151, R151.H1 ;  /* 0x00000097ff97723e */ /* 0x000fe200030006ff */
[--C-:B------:R-:W-:Y:S01]  /*7200*/  HADD2.F32 R102, -RZ, R6.reuse.H0_H0 ;  /* 0x20000006ff667230 */ /* 0x100fe20000004100 */
[----:B------:R-:W-:Y:S01]  /*7210*/  F2FP.F16.E4M3.UNPACK_B R138, R163 ;  /* 0x000000a3ff8a723e */ /* 0x000fe200020006ff */
[----:B------:R-:W-:Y:S01]  /*7220*/  HADD2.F32 R105, -RZ, R6.H1_H1 ;  /* 0x30000006ff697230 */ /* 0x000fe20000004100 */
[----:B------:R-:W-:Y:S01]  /*7230*/  R2UR UR5, R207 ;  /* 0x00000000cf0572ca */ /* 0x000fe200000e0000 */
        /* <DEDUP_REMOVED lines=8> */
[----:B------:R-:W1:Y:S01]  /*72c0*/  LDTM.x64 R4, tmem[UR4+0x40] ;  /* 0x00004004000479ee */ /* 0x000e620008340000 */
[--C-:B------:R-:W-:Y:S01]  /*72d0*/  HADD2.F32 R0, -RZ, R2.reuse.H0_H0 ;  /* 0x20000002ff007230 */ /* 0x100fe20000004100 */
[----:B------:R-:W-:Y:S01]  /*72e0*/  NOP ;  /* 0x0000000000007918 */ /* 0x000fe20000000000 */
[----:B------:R-:W-:Y:S01]  /*72f0*/  HADD2.F32 R2, -RZ, R2.H1_H1 ;  /* 0x30000002ff027230 */ /* 0x000fe20000004100 */
[----:B------:R-:W-:Y:S01]  /*7300*/  UIADD3 UR5, UPT, UPT, UR5, 0xd0, URZ ;  /* 0x000000d005057890 */ /* 0x000fe2000fffe0ff */
[--C-:B------:R-:W-:Y:S01]  /*7310*/  HADD2.F32 R86, -RZ, R149.reuse.H1_H1 ;  /* 0x30000095ff567230 */ /* 0x100fe20000004100 */
[----:B------:R-:W-:Y:S01]  /*7320*/  F2FP.F16.E4M3.UNPACK_B R132, R161 ;  /* 0x000000a1ff84723e */ /* 0x000fe200020006ff */
[--C-:B------:R-:W-:Y:S01]  /*7330*/  HADD2.F32 R114, -RZ, R116.reuse.H0_H0 ;  /* 0x20000074ff727230 */ /* 0x100fe20000004100 */
[----:B------:R-:W-:Y:S01]  /*7340*/  UPRMT UR5, UR37, 0x654, UR5 ;  /* 0x0000065425057896 */ /* 0x000fe20008000005 */
[----:B------:R-:W-:Y:S01]  /*7350*/  HADD2.F32 R117, -RZ, R116.H1_H1 ;  /* 0x30000074ff757230 */ /* 0x000fe20000004100 */
[----:B------:R-:W-:Y:S01]  /*7360*/  F2FP.F16.E4M3.UNPACK_B R136, R162 ;  /* 0x000000a2ff88723e */ /* 0x000fe200020006ff */
[--C-:B------:R-:W-:Y:S01]  /*7370*/  HADD2.F32 R118, -RZ, R120.reuse.H0_H0 ;  /* 0x20000078ff767230 */ /* 0x100fe20000004100 */
[----:B------:R-:W-:Y:S01]  /*7380*/  F2FP.F16.E4M3.UNPACK_B R152, R152.H1 ;  /* 0x00000098ff98723e */ /* 0x000fe200030006ff */
[----:B------:R-:W-:Y:S01]  /*7390*/  HADD2.F32 R121, -RZ, R120.H1_H1 ;  /* 0x30000078ff797230 */ /* 0x000fe20000004100 */
[----:B------:R-:W-:Y:S01]  /*73a0*/  F2FP.F16.E4M3.UNPACK_B R153, R153.H1 ;  /* 0x00000099ff99723e */ /* 0x000fe200030006ff */
[--C-:B------:R-:W-:Y:S01]  /*73b0*/  HADD2.F32 R122, -RZ, R124.reuse.H0_H0 ;  /* 0x2000007cff7a7230 */ /* 0x100fe20000004100 */
[----:B------:R-:W-:Y:S01]  /*73c0*/  F2FP.F16.E4M3.UNPACK_B R154, R154.H1 ;  /* 0x0000009aff9a723e */ /* 0x000fe200030006ff */
[----:B-1----:R-:W-:Y:S01]  /*73d0*/  SYNCS.ARRIVE.TRANS64.RED.A1T0 RZ, [UR5], RZ ;  /* 0x000000ffffff79a7 */ /* 0x002fe20008100405 */
[----:B------:R-:W-:Y:S01]  /*73e0*/  HADD2.F32 R125, -RZ, R124.H1_H1 ;  /* 0x3000007cff7d7230 */ /* 0x000fe20000004100 */
[----:B------:R-:W-:Y:S01]  /*73f0*/  F2FP.F16.E4M3.UNPACK_B R155, R155.H1 ;  /* 0x0000009bff9b723e */ /* 0x000fe200030006ff */
[--C-:B------:R-:W-:Y:S01]  /*7400*/  HADD2.F32 R126, -RZ, R128.reuse.H0_H0 ;  /* 0x20000080ff7e7230 */ /* 0x100fe20000004100 */
[----:B------:R-:W-:Y:S01]  /*7410*/  F2FP.F16.E4M3.UNPACK_B R156, R156.H1 ;  /* 0x0000009cff9c723e */ /* 0x000fe200030006ff */
[----:B------:R-:W-:Y:S01]  /*7420*/  HADD2.F32 R129, -RZ, R128.H1_H1 ;  /* 0x30000080ff817230 */ /* 0x000fe20000004100 */
[----:B------:R-:W-:Y:S01]  /*7430*/  F2FP.F16.E4M3.UNPACK_B R157, R157.H1 ;  /* 0x0000009dff9d723e */ /* 0x000fe200030006ff */
[C---:B------:R-:W-:Y:S01]  /*7440*/  FMUL R4, R78.reuse, R4 ;  /* 0x000000044e047220 */ /* 0x040fe20000400000 */
[C---:B------:R-:W-:Y:S01]  /*7450*/  FMUL R5, R78.reuse, R5 ;  /* 0x000000054e057220 */ /* 0x040fe20000400000 */
[----:B------:R-:W-:Y:S02]  /*7460*/  HADD2.F32 R3, -RZ, R148.H0_H0 ;  /* 0x20000094ff037230 */ /* 0x000fe40000004100 */
        /* <DEDUP_REMOVED lines=9> */
[C---:B------:R-:W-:Y:S01]  /*7500*/  FMUL R2, R78.reuse, R21 ;  /* 0x000000154e027220 */ /* 0x040fe20000400000 */
[C---:B------:R-:W-:Y:S01]  /*7510*/  FMUL R21, R78.reuse, R28 ;  /* 0x0000001c4e157220 */ /* 0x040fe20000400000 */
[----:B------:R-:W-:Y:S02]  /*7520*/  HADD2.F32 R130, -RZ, R132.H0_H0 ;  /* 0x20000084ff827230 */ /* 0x000fe40000004100 */
[C---:B------:R-:W-:Y:S01]  /*7530*/  FMUL R6, R78.reuse, R6 ;  /* 0x000000064e067220 */ /* 0x040fe20000400000 */
[----:B------:R-:W-:Y:S02]  /*7540*/  HADD2.F32 R82, -RZ, R148.H1_H1 ;  /* 0x30000094ff527230 */ /* 0x000fe40000004100 */
[C---:B------:R-:W-:Y:S01]  /*7550*/  FMUL R7, R78.reuse, R7 ;  /* 0x000000074e077220 */ /* 0x040fe20000400000 */
[----:B------:R-:W-:Y:S02]  /*7560*/  HADD2.F32 R85, -RZ, R149.H0_H0 ;  /* 0x20000095ff557230 */ /* 0x000fe40000004100 */
[C---:B------:R-:W-:Y:S01]  /*7570*/  FFMA R6, R81.reuse, R3, R6 ;  /* 0x0000000351067223 */ /* 0x040fe20000000006 */
[----:B------:R-:W-:Y:S02]  /*7580*/  HADD2.F32 R133, -RZ, R132.H1_H1 ;  /* 0x30000084ff857230 */ /* 0x000fe40000004100 */
[C---:B------:R-:W-:Y:S01]  /*7590*/  FFMA R7, R81.reuse, R82, R7 ;  /* 0x0000005251077223 */ /* 0x040fe20000000007 */
[C---:B------:R-:W-:Y:S01]  /*75a0*/  FFMA R8, R81.reuse, R83, R8 ;  /* 0x0000005351087223 */ /* 0x040fe20000000008 */
[C---:B------:R-:W-:Y:S01]  /*75b0*/  FFMA R9, R81.reuse, R84, R9 ;  /* 0x0000005451097223 */ /* 0x040fe20000000009 */
[--C-:B------:R-:W-:Y:S02]  /*75c0*/  HADD2.F32 R82, -RZ, R138.reuse.H0_H0 ;  /* 0x2000008aff527230 */ /* 0x100fe40000004100 */
[C---:B------:R-:W-:Y:S01]  /*75d0*/  FMUL R10, R78.reuse, R10 ;  /* 0x0000000a4e0a7220 */ /* 0x040fe20000400000 */
[----:B------:R-:W-:Y:S02]  /*75e0*/  HADD2.F32 R83, -RZ, R138.H1_H1 ;  /* 0x3000008aff537230 */ /* 0x000fe40000004100 */
[C---:B------:R-:W-:Y:S01]  /*75f0*/  FMUL R11, R78.reuse, R11 ;  /* 0x0000000b4e0b7220 */ /* 0x040fe20000400000 */
[----:B------:R-:W-:Y:S02]  /*7600*/  HADD2.F32 R89, -RZ, R150.H0_H0 ;  /* 0x20000096ff597230 */ /* 0x000fe40000004100 */
[C---:B------:R-:W-:Y:S01]  /*7610*/  FFMA R10, R81.reuse, R85, R10 ;  /* 0x00000055510a7223 */ /* 0x040fe2000000000a */
[--C-:B------:R-:W-:Y:S02]  /*7620*/  HADD2.F32 R134, -RZ, R136.reuse.H0_H0 ;  /* 0x20000088ff867230 */ /* 0x100fe40000004100 */
[C---:B------:R-:W-:Y:S01]  /*7630*/  FFMA R11, R81.reuse, R86, R11 ;  /* 0x00000056510b7223 */ /* 0x040fe2000000000b */
[C---:B------:R-:W-:Y:S01]  /*7640*/  FFMA R12, R81.reuse, R87, R12 ;  /* 0x00000057510c7223 */ /* 0x040fe2000000000c */
[----:B------:R-:W-:Y:S01]  /*7650*/  FFMA R13, R81, R88, R13 ;  /* 0x00000058510d7223 */ /* 0x000fe2000000000d */
[----:B------:R-:W-:Y:S01]  /*7660*/  F2FP.SATFINITE.E4M3.F32.PACK_AB_MERGE_C R86, R7, R6, RZ ;  /* 0x000000060756723e */ /* 0x000fe200048070ff */
[C---:B------:R-:W-:Y:S01]  /*7670*/  FMUL R7, R78.reuse, R24 ;  /* 0x000000184e077220 */ /* 0x040fe20000400000 */
[----:B------:R-:W-:Y:S01]  /*7680*/  F2FP.SATFINITE.E4M3.F32.PACK_AB_MERGE_C R138, R11, R10, RZ ;  /* 0x0000000a0b8a723e */ /* 0x000fe200048070ff */
[C---:B------:R-:W-:Y:S01]  /*7690*/  FMUL R10, R78.reuse, R25 ;  /* 0x000000194e0a7220 */ /* 0x040fe20000400000 */
[C---:B------:R-:W-:Y:S01]  /*76a0*/  FMUL R25, R78.reuse, R32 ;  /* 0x000000204e197220 */ /* 0x040fe20000400000 */
[----:B------:R-:W-:Y:S02]  /*76b0*/  HADD2.F32 R137, -RZ, R136.H1_H1 ;  /* 0x30000088ff897230 */ /* 0x000fe40000004100 */
[C---:B------:R-:W-:Y:S01]  /*76c0*/  FMUL R14, R78.reuse, R14 ;  /* 0x0000000e4e0e7220 */ /* 0x040fe20000400000 */
[----:B------:R-:W-:Y:S02]  /*76d0*/  HADD2.F32 R90, -RZ, R150.H1_H1 ;  /* 0x30000096ff5a7230 */ /* 0x000fe40000004100 */
[C---:B------:R-:W-:Y:S01]  /*76e0*/  FMUL R15, R78.reuse, R15 ;  /* 0x0000000f4e0f7220 */ /* 0x040fe20000400000 */
[--C-:B------:R-:W-:Y:S02]  /*76f0*/  HADD2.F32 R93, -RZ, R151.reuse.H0_H0 ;  /* 0x20000097ff5d7230 */ /* 0x100fe40000004100 */
[C---:B------:R-:W-:Y:S01]  /*7700*/  FFMA R14, R81.reuse, R89, R14 ;  /* 0x00000059510e7223 */ /* 0x040fe2000000000e */
[----:B------:R-:W-:Y:S02]  /*7710*/  HADD2.F32 R94, -RZ, R151.H1_H1 ;  /* 0x30000097ff5e7230 */ /* 0x000fe40000004100 */
[C---:B------:R-:W-:Y:S01]  /*7720*/  FFMA R15, R81.reuse, R90, R15 ;  /* 0x0000005a510f7223 */ /* 0x040fe2000000000f */
[C---:B------:R-:W-:Y:S01]  /*7730*/  FFMA R16, R81.reuse, R91, R16 ;  /* 0x0000005b51107223 */ /* 0x040fe20000000010 */
[----:B------:R-:W-:Y:S01]  /*7740*/  FFMA R17, R81, R92, R17 ;  /* 0x0000005c51117223 */ /* 0x000fe20000000011 */
[C---:B------:R-:W-:Y:S01]  /*7750*/  FMUL R18, R78.reuse, R18 ;  /* 0x000000124e127220 */ /* 0x040fe20000400000 */
[C---:B------:R-:W-:Y:S01]  /*7760*/  FMUL R19, R78.reuse, R19 ;  /* 0x000000134e137220 */ /* 0x040fe20000400000 */
[--C-:B------:R-:W-:Y:S01]  /*7770*/  HADD2.F32 R96, -RZ, R152.reuse.H0_H0 ;  /* 0x20000098ff607230 */ /* 0x100fe20000004100 */
[----:B------:R-:W-:Y:S01]  /*7780*/  F2FP.SATFINITE.E4M3.F32.PACK_AB_MERGE_C R14, R15, R14, RZ ;  /* 0x0000000e0f0e723e */ /* 0x000fe200048070ff */
[C---:B------:R-:W-:Y:S01]  /*7790*/  FFMA R18, R81.reuse, R93, R18 ;  /* 0x0000005d51127223 */ /* 0x040fe20000000012 */
[C---:B------:R-:W-:Y:S01]  /*77a0*/  FFMA R19, R81.reuse, R94, R19 ;  /* 0x0000005e51137223 */ /* 0x040fe20000000013 */
[C---:B------:R-:W-:Y:S01]  /*77b0*/  FFMA R0, R81.reuse, R95, R0 ;  /* 0x0000005f51007223 */ /* 0x040fe20000000000 */
[----:B------:R-:W-:Y:S01]  /*77c0*/  FFMA R2, R81, R97, R2 ;  /* 0x0000006151027223 */ /* 0x000fe20000000002 */
[----:B------:R-:W-:Y:S02]  /*77d0*/  HADD2.F32 R99, -RZ, R152.H1_H1 ;  /* 0x30000098ff637230 */ /* 0x000fe40000004100 */
[C---:B------:R-:W-:Y:S01]  /*77e0*/  FMUL R3, R78.reuse, R22 ;  /* 0x000000164e037220 */ /* 0x040fe20000400000 */
[----:B------:R-:W-:Y:S01]  /*77f0*/  F2FP.SATFINITE.E4M3.F32.PACK_AB_MERGE_C R18, R19, R18, RZ ;  /* 0x000000121312723e */ /* 0x000fe200048070ff */
[C---:B------:R-:W-:Y:S01]  /*7800*/  FMUL R22, R78.reuse, R29 ;  /* 0x0000001d4e167220 */ /* 0x040fe20000400000 */
[C---:B------:R-:W-:Y:S01]  /*7810*/  FMUL R29, R78.reuse, R36 ;  /* 0x000000244e1d7220 */ /* 0x040fe20000400000 */
[C---:B------:R-:W-:Y:S01]  /*7820*/  FFMA R3, R81.reuse, R96, R3 ;  /* 0x0000006051037223 */ /* 0x040fe20000000003 */
[C---:B------:R-:W-:Y:S01]  /*7830*/  FMUL R6, R78.reuse, R23 ;  /* 0x000000174e067220 */ /* 0x040fe20000400000 */
[--C-:B------:R-:W-:Y:S02]  /*7840*/  HADD2.F32 R100, -RZ, R153.reuse.H0_H0 ;  /* 0x20000099ff647230 */ /* 0x100fe40000004100 */
[C---:B------:R-:W-:Y:S01]  /*7850*/  FMUL R11, R78.reuse, R26 ;  /* 0x0000001a4e0b7220 */ /* 0x040fe20000400000 */
[----:B------:R-:W-:Y:S02]  /*7860*/  HADD2.F32 R103, -RZ, R153.H1_H1 ;  /* 0x30000099ff677230 */ /* 0x000fe40000004100 */
[C---:B------:R-:W-:Y:S01]  /*7870*/  FFMA R6, R81.reuse, R99, R6 ;  /* 0x0000006351067223 */ /* 0x040fe20000000006 */
[C---:B------:R-:W-:Y:S01]  /*7880*/  FFMA R7, R81.reuse, R98, R7 ;  /* 0x0000006251077223 */ /* 0x040fe20000000007 */
[C---:B------:R-:W-:Y:S01]  /*7890*/  FFMA R10, R81.reuse, R101, R10 ;  /* 0x00000065510a7223 */ /* 0x040fe2000000000a */
[C---:B------:R-:W-:Y:S01]  /*78a0*/  FFMA R11, R81.reuse, R100, R11 ;  /* 0x00000064510b7223 */ /* 0x040fe2000000000b */
[----:B------:R-:W-:Y:S01]  /*78b0*/  FMUL R26, R78, R33 ;  /* 0x000000214e1a7220 */ /* 0x000fe20000400000 */
[----:B------:R-:W-:Y:S01]  /*78c0*/  F2FP.SATFINITE.E4M3.F32.PACK_AB_MERGE_C R3, R6, R3, RZ ;  /* 0x000000030603723e */ /* 0x000fe200048070ff */
[C---:B------:R-:W-:Y:S01]  /*78d0*/  FMUL R33, R78.reuse, R40 ;  /* 0x000000284e217220 */ /* 0x040fe20000400000 */
        /* <DEDUP_REMOVED lines=8> */
[C---:B------:R-:W-:Y:S01]  /*7960*/  FMUL R30, R78.reuse, R37 ;  /* 0x000000254e1e7220 */ /* 0x040fe20000400000 */
[C---:B------:R-:W-:Y:S01]  /*7970*/  FMUL R37, R78.reuse, R44 ;  /* 0x0000002c4e257220 */ /* 0x040fe20000400000 */
[C---:B------:R-:W-:Y:S01]  /*7980*/  FMUL R24, R78.reuse, R31 ;  /* 0x0000001f4e187220 */ /* 0x040fe20000400000 */
[----:B------:R-:W-:Y:S01]  /*7990*/  F2FP.F16.E4M3.UNPACK_B R158, R158.H1 ;  /* 0x0000009eff9e723e */ /* 0x000fe200030006ff */
[--C-:B------:R-:W-:Y:S02]  /*79a0*/  HADD2.F32 R108, -RZ, R155.reuse.H0_H0 ;  /* 0x2000009bff6c7230 */ /* 0x100fe40000004100 */
[----:B------:R-:W-:Y:S01]  /*79b0*/  FMUL R27, R78, R34 ;  /* 0x000000224e1b7220 */ /* 0x000fe20000400000 */
[----:B------:R-:W-:Y:S02]  /*79c0*/  HADD2.F32 R111, -RZ, R155.H1_H1 ;  /* 0x3000009bff6f7230 */ /* 0x000fe40000004100 */
[C---:B------:R-:W-:Y:S01]  /*79d0*/  FFMA R24, R81.reuse, R107, R24 ;  /* 0x0000006b51187223 */ /* 0x040fe20000000018 */
[----:B------:R-:W-:Y:S01]  /*79e0*/  F2FP.F16.E4M3.UNPACK_B R159, R159.H1 ;  /* 0x0000009fff9f723e */ /* 0x000fe200030006ff */
[C---:B------:R-:W-:Y:S01]  /*79f0*/  FFMA R25, R81.reuse, R106, R25 ;  /* 0x0000006a51197223 */ /* 0x040fe20000000019 */
[C---:B------:R-:W-:Y:S01]  /*7a00*/  FFMA R26, R81.reuse, R109, R26 ;  /* 0x0000006d511a7223 */ /* 0x040fe2000000001a */
[----:B------:R-:W-:Y:S01]  /*7a10*/  F2FP.F16.E4M3.UNPACK_B R160, R160.H1 ;  /* 0x000000a0ffa0723e */ /* 0x000fe200030006ff */
[C---:B------:R-:W-:Y:S01]  /*7a20*/  FFMA R27, R81.reuse, R108, R27 ;  /* 0x0000006c511b7223 */ /* 0x040fe2000000001b */
[----:B------:R-:W-:Y:S01]  /*7a30*/  F2FP.SATFINITE.E4M3.F32.PACK_AB_MERGE_C R6, R24, R23, RZ ;  /* 0x000000171806723e */ /* 0x000fe200048070ff */
[C---:B------:R-:W-:Y:S01]  /*7a40*/  FMUL R34, R78.reuse, R41 ;  /* 0x000000294e227220 */ /* 0x040fe20000400000 */
[C---:B------:R-:W-:Y:S01]  /*7a50*/  FMUL R41, R78.reuse, R48 ;  /* 0x000000304e297220 */ /* 0x040fe20000400000 */
[----:B------:R-:W-:Y:S01]  /*7a60*/  FMUL R28, R78, R35 ;  /* 0x000000234e1c7220 */ /* 0x000fe20000400000 */
[----:B------:R-:W-:Y:S01]  /*7a70*/  F2FP.F16.E4M3.UNPACK_B R161, R161.H1 ;  /* 0x000000a1ffa1723e */ /* 0x000fe200030006ff */
[--C-:B------:R-:W-:Y:S01]  /*7a80*/  HADD2.F32 R112, -RZ, R156.reuse.H0_H0 ;  /* 0x2000009cff707230 */ /* 0x100fe20000004100 */
[----:B------:R-:W-:Y:S01]  /*7a90*/  F2FP.SATFINITE.E4M3.F32.PACK_AB_MERGE_C R6, R22, R21, R6 ;  /* 0x000000151606723e */ /* 0x000fe20004807006 */
[C---:B------:R-:W-:Y:S01]  /*7aa0*/  FFMA R28, R81.reuse, R111, R28 ;  /* 0x0000006f511c7223 */ /* 0x040fe2000000001c */
[C---:B------:R-:W-:Y:S01]  /*7ab0*/  FFMA R29, R81.reuse, R110, R29 ;  /* 0x0000006e511d7223 */ /* 0x040fe2000000001d */
[C---:B------:R-:W-:Y:S01]  /*7ac0*/  FFMA R30, R81.reuse, R113, R30 ;  /* 0x00000071511e7223 */ /* 0x040fe2000000001e */
[----:B------:R-:W-:Y:S02]  /*7ad0*/  HADD2.F32 R115, -RZ, R156.H1_H1 ;  /* 0x3000009cff737230 */ /* 0x000fe40000004100 */
[C---:B------:R-:W-:Y:S01]  /*7ae0*/  FMUL R31, R78.reuse, R38 ;  /* 0x000000264e1f7220 */ /* 0x040fe20000400000 */
[----:B------:R-:W-:Y:S01]  /*7af0*/  F2FP.F16.E4M3.UNPACK_B R162, R162.H1 ;  /* 0x000000a2ffa2723e */ /* 0x000fe200030006ff */
[C---:B------:R-:W-:Y:S01]  /*7b00*/  FMUL R38, R78.reuse, R45 ;  /* 0x0000002d4e267220 */ /* 0x040fe20000400000 */
[C---:B------:R-:W-:Y:S01]  /*7b10*/  FMUL R45, R78.reuse, R52 ;  /* 0x000000344e2d7220 */ /* 0x040fe20000400000 */
[----:B------:R-:W-:Y:S01]  /*7b20*/  F2FP.F16.E4M3.UNPACK_B R163, R163.H1 ;  /* 0x000000a3ffa3723e */ /* 0x000fe200030006ff */
[----:B------:R-:W-:Y:S01]  /*7b30*/  FFMA R31, R81, R112, R31 ;  /* 0x00000070511f7223 */ /* 0x000fe2000000001f */
[----:B------:R-:W-:Y:S01]  /*7b40*/  FMUL R52, R78, R59 ;  /* 0x0000003b4e347220 */ /* 0x000fe20000400000 */
[----:B------:R-:W-:Y:S01]  /*7b50*/  IADD3 R76, PT, PT, R76, 0x1, RZ ;  /* 0x000000014c4c7810 */ /* 0x000fe20007ffe0ff */
[C---:B------:R-:W-:Y:S01]  /*7b60*/  FMUL R59, R78.reuse, R66 ;  /* 0x000000424e3b7220 */ /* 0x040fe20000400000 */
[----:B------:R-:W-:Y:S01]  /*7b70*/  F2FP.SATFINITE.E4M3.F32.PACK_AB_MERGE_C R66, R13, R12, R14 ;  /* 0x0000000c0d42723e */ /* 0x000fe2000480700e */
[C---:B------:R-:W-:Y:S01]  /*7b80*/  FMUL R32, R78.reuse, R39 ;  /* 0x000000274e207220 */ /* 0x040fe20000400000 */
[--C-:B------:R-:W-:Y:S02]  /*7b90*/  HADD2.F32 R116, -RZ, R157.reuse.H0_H0 ;  /* 0x2000009dff747230 */ /* 0x100fe40000004100 */
[C---:B------:R-:W-:Y:S01]  /*7ba0*/  FMUL R35, R78.reuse, R42 ;  /* 0x0000002a4e237220 */ /* 0x040fe20000400000 */
[----:B------:R-:W-:Y:S02]  /*7bb0*/  HADD2.F32 R119, -RZ, R157.H1_H1 ;  /* 0x3000009dff777230 */ /* 0x000fe40000004100 */
[C---:B------:R-:W-:Y:S01]  /*7bc0*/  FFMA R32, R81.reuse, R115, R32 ;  /* 0x0000007351207223 */ /* 0x040fe20000000020 */
[----:B------:R-:W-:Y:S01]  /*7bd0*/  FMUL R36, R78, R43 ;  /* 0x0000002b4e247220 */ /* 0x000fe20000400000 */
[C---:B------:R-:W-:Y:S01]  /*7be0*/  FFMA R33, R81.reuse, R114, R33 ;  /* 0x0000007251217223 */ /* 0x040fe20000000021 */
[C---:B------:R-:W-:Y:S01]  /*7bf0*/  FFMA R34, R81.reuse, R117, R34 ;  /* 0x0000007551227223 */ /* 0x040fe20000000022 */
[--C-:B------:R-:W-:Y:S01]  /*7c00*/  HADD2.F32 R120, -RZ, R158.reuse.H0_H0 ;  /* 0x2000009eff787230 */ /* 0x100fe20000004100 */
[----:B------:R-:W-:Y:S01]  /*7c10*/  F2FP.SATFINITE.E4M3.F32.PACK_AB_MERGE_C R32, R32, R31, RZ ;  /* 0x0000001f2020723e */ /* 0x000fe200048070ff */
[C---:B------:R-:W-:Y:S01]  /*7c20*/  FFMA R35, R81.reuse, R116, R35 ;  /* 0x0000007451237223 */ /* 0x040fe20000000023 */
[----:B------:R-:W-:Y:S02]  /*7c30*/  HADD2.F32 R123, -RZ, R158.H1_H1 ;  /* 0x3000009eff7b7230 */ /* 0x000fe40000004100 */
[----:B------:R-:W-:Y:S01]  /*7c40*/  FMUL R39, R78, R46 ;  /* 0x0000002e4e277220 */ /* 0x000fe20000400000 */
[----:B------:R-:W-:Y:S01]  /*7c50*/  F2FP.SATFINITE.E4M3.F32.PACK_AB_MERGE_C R32, R30, R29, R32 ;  /* 0x0000001d1e20723e */ /* 0x000fe20004807020 */
[C---:B------:R-:W-:Y:S01]  /*7c60*/  FFMA R36, R81.reuse, R119, R36 ;  /* 0x0000007751247223 */ /* 0x040fe20000000024 */
[C---:B------:R-:W-:Y:S01]  /*7c70*/  FMUL R40, R78.reuse, R47 ;  /* 0x0000002f4e287220 */ /* 0x040fe20000400000 */
[C---:B------:R-:W-:Y:S01]  /*7c80*/  FFMA R37, R81.reuse, R118, R37 ;  /* 0x0000007651257223 */ /* 0x040fe20000000025 */
[C---:B------:R-:W-:Y:S01]  /*7c90*/  FFMA R38, R81.reuse, R121, R38 ;  /* 0x0000007951267223 */ /* 0x040fe20000000026 */
[C---:B------:R-:W-:Y:S01]  /*7ca0*/  FMUL R42, R78.reuse, R49 ;  /* 0x000000314e2a7220 */ /* 0x040fe20000400000 */
[--C-:B------:R-:W-:Y:S02]  /*7cb0*/  HADD2.F32 R124, -RZ, R159.reuse.H0_H0 ;  /* 0x2000009fff7c7230 */ /* 0x100fe40000004100 */
[C---:B------:R-:W-:Y:S01]  /*7cc0*/  FFMA R39, R81.reuse, R120, R39 ;  /* 0x0000007851277223 */ /* 0x040fe20000000027 */
[----:B------:R-:W-:Y:S02]  /*7cd0*/  HADD2.F32 R127, -RZ, R159.H1_H1 ;  /* 0x3000009fff7f7230 */ /* 0x000fe40000004100 */
[C---:B------:R-:W-:Y:S01]  /*7ce0*/  FMUL R43, R78.reuse, R50 ;  /* 0x000000324e2b7220 */ /* 0x040fe20000400000 */
[C---:B------:R-:W-:Y:S01]  /*7cf0*/  FFMA R40, R81.reuse, R123, R40 ;  /* 0x0000007b51287223 */ /* 0x040fe20000000028 */
[C---:B------:R-:W-:Y:S01]  /*7d00*/  FMUL R44, R78.reuse, R51 ;  /* 0x000000334e2c7220 */ /* 0x040fe20000400000 */
[C---:B------:R-:W-:Y:S01]  /*7d10*/  FFMA R41, R81.reuse, R122, R41 ;  /* 0x0000007a51297223 */ /* 0x040fe20000000029 */
[C---:B------:R-:W-:Y:S01]  /*7d20*/  FMUL R50, R78.reuse, R57 ;  /* 0x000000394e327220 */ /* 0x040fe20000400000 */
[C---:B------:R-:W-:Y:S01]  /*7d30*/  FMUL R57, R78.reuse, R64 ;  /* 0x000000404e397220 */ /* 0x040fe20000400000 */
[----:B------:R-:W-:Y:S01]  /*7d40*/  FFMA R42, R81, R125, R42 ;  /* 0x0000007d512a7223 */ /* 0x000fe2000000002a */
[C---:B------:R-:W-:Y:S01]  /*7d50*/  FMUL R46, R78.reuse, R53 ;  /* 0x000000354e2e7220 */ /* 0x040fe20000400000 */
[--C-:B------:R-:W-:Y:S01]  /*7d60*/  HADD2.F32 R128, -RZ, R160.reuse.H0_H0 ;  /* 0x200000a0ff807230 */ /* 0x100fe20000004100 */
[----:B------:R-:W-:Y:S01]  /*7d70*/  F2FP.SATFINITE.E4M3.F32.PACK_AB_MERGE_C R64, R5, R4, R86 ;  /* 0x000000040540723e */ /* 0x000fe20004807056 */
[C---:B------:R-:W-:Y:S01]  /*7d80*/  FMUL R51, R78.reuse, R58 ;  /* 0x0000003a4e337220 */ /* 0x040fe20000400000 */
[C---:B------:R-:W-:Y:S01]  /*7d90*/  FMUL R53, R78.reuse, R60 ;  /* 0x0000003c4e357220 */ /* 0x040fe20000400000 */
[C---:B------:R-:W-:Y:S01]  /*7da0*/  FFMA R43, R81.reuse, R124, R43 ;  /* 0x0000007c512b7223 */ /* 0x040fe2000000002b */
[----:B------:R-:W-:Y:S02]  /*7db0*/  HADD2.F32 R131, -RZ, R160.H1_H1 ;  /* 0x300000a0ff837230 */ /* 0x000fe40000004100 */
[C---:B------:R-:W-:Y:S01]  /*7dc0*/  FMUL R47, R78.reuse, R54 ;  /* 0x000000364e2f7220 */ /* 0x040fe20000400000 */
[C---:B------:R-:W-:Y:S01]  /*7dd0*/  FMUL R58, R78.reuse, R65 ;  /* 0x000000414e3a7220 */ /* 0x040fe20000400000 */
[----:B------:R-:W-:Y:S01]  /*7de0*/  FMUL R60, R78, R67 ;  /* 0x000000434e3c7220 */ /* 0x000fe20000400000 */
[----:B------:R-:W-:Y:S01]  /*7df0*/  F2FP.SATFINITE.E4M3.F32.PACK_AB_MERGE_C R5, R20, R11, RZ ;  /* 0x0000000b1405723e */ /* 0x000fe200048070ff */
[----:B------:R-:W-:Y:S01]  /*7e00*/  FFMA R44, R81, R127, R44 ;  /* 0x0000007f512c7223 */ /* 0x000fe2000000002c */
[C---:B------:R-:W-:Y:S01]  /*7e10*/  FMUL R48, R78.reuse, R55 ;  /* 0x000000374e307220 */ /* 0x040fe20000400000 */
[----:B------:R-:W-:Y:S01]  /*7e20*/  F2FP.SATFINITE.E4M3.F32.PACK_AB_MERGE_C R65, R9, R8, R138 ;  /* 0x000000080941723e */ /* 0x000fe2000480708a */
[----:B------:R-:W-:Y:S01]  /*7e30*/  FFMA R45, R81, R126, R45 ;  /* 0x0000007e512d7223 */ /* 0x000fe2000000002d */
[----:B------:R-:W-:Y:S01]  /*7e40*/  F2FP.SATFINITE.E4M3.F32.PACK_AB_MERGE_C R67, R17, R16, R18 ;  /* 0x000000101143723e */ /* 0x000fe20004807012 */
[----:B------:R-:W-:Y:S01]  /*7e50*/  FMUL R49, R78, R56 ;  /* 0x000000384e317220 */ /* 0x000fe20000400000 */
[C---:B------:R-:W-:Y:S01]  /*7e60*/  FFMA R46, R81.reuse, R129, R46 ;  /* 0x00000081512e7223 */ /* 0x040fe2000000002e */
[--C-:B------:R-:W-:Y:S02]  /*7e70*/  HADD2.F32 R132, -RZ, R161.reuse.H0_H0 ;  /* 0x200000a1ff847230 */ /* 0x100fe40000004100 */
[C---:B------:R-:W-:Y:S01]  /*7e80*/  FFMA R47, R81.reuse, R128, R47 ;  /* 0x00000080512f7223 */ /* 0x040fe2000000002f */
[----:B------:R1:W-:Y:S01]  /*7e90*/  STS.128 [R172+UR49+0x6200], R64 ;  /* 0x00620040ac007988 */ /* 0x0003e20008000c31 */
[----:B------:R-:W-:Y:S01]  /*7ea0*/  HADD2.F32 R135, -RZ, R161.H1_H1 ;  /* 0x300000a1ff877230 */ /* 0x000fe20000004100 */
[----:B------:R-:W-:Y:S01]  /*7eb0*/  F2FP.SATFINITE.E4M3.F32.PACK_AB_MERGE_C R5, R10, R7, R5 ;  /* 0x000000070a05723e */ /* 0x000fe20004807005 */
[C---:B------:R-:W-:Y:S01]  /*7ec0*/  FFMA R48, R81.reuse, R131, R48 ;  /* 0x0000008351307223 */ /* 0x040fe20000000030 */
[----:B------:R-:W-:Y:S01]  /*7ed0*/  F2FP.SATFINITE.E4M3.F32.PACK_AB_MERGE_C R7, R28, R27, RZ ;  /* 0x0000001b1c07723e */ /* 0x000fe200048070ff */
        /* <DEDUP_REMOVED lines=8> */
[----:B------:R-:W-:Y:S01]  /*7f60*/  FMUL R56, R78, R63 ;  /* 0x0000003f4e387220 */ /* 0x000fe20000400000 */
[----:B------:R-:W-:Y:S01]  /*7f70*/  F2FP.SATFINITE.E4M3.F32.PACK_AB_MERGE_C R4, R2, R0, R3 ;  /* 0x000000000204723e */ /* 0x000fe20004807003 */
[C---:B------:R-:W-:Y:S01]  /*7f80*/  FFMA R53, R81.reuse, R134, R53 ;  /* 0x0000008651357223 */ /* 0x040fe20000000035 */
[----:B------:R-:W-:Y:S01]  /*7f90*/  F2FP.SATFINITE.E4M3.F32.PACK_AB_MERGE_C R7, R26, R25, R7 ;  /* 0x000000191a07723e */ /* 0x000fe20004807007 */
[C---:B------:R-:W-:Y:S01]  /*7fa0*/  FFMA R54, R81.reuse, R137, R54 ;  /* 0x0000008951367223 */ /* 0x040fe20000000036 */
[--C-:B------:R-:W-:Y:S02]  /*7fb0*/  HADD2.F32 R84, -RZ, R163.reuse.H0_H0 ;  /* 0x200000a3ff547230 */ /* 0x100fe40000004100 */
[C---:B------:R-:W-:Y:S01]  /*7fc0*/  FFMA R55, R81.reuse, R136, R55 ;  /* 0x0000008851377223 */ /* 0x040fe20000000037 */
[----:B------:R-:W-:Y:S01]  /*7fd0*/  HADD2.F32 R85, -RZ, R163.H1_H1 ;  /* 0x300000a3ff557230 */ /* 0x000fe20000004100 */
[----:B------:R1:W-:Y:S01]  /*7fe0*/  STS.128 [R204+0x6010], R4 ;  /* 0x00601004cc007388 */ /* 0x0003e20000000c00 */
[----:B------:R-:W-:Y:S01]  /*7ff0*/  F2FP.SATFINITE.E4M3.F32.PACK_AB_MERGE_C R35, R36, R35, RZ ;  /* 0x000000232423723e */ /* 0x000fe200048070ff */
[C---:B------:R-:W-:Y:S01]  /*8000*/  FFMA R56, R81.reuse, R139, R56 ;  /* 0x0000008b51387223 */ /* 0x040fe20000000038 */
[----:B------:R-:W-:Y:S01]  /*8010*/  F2FP.SATFINITE.E4M3.F32.PACK_AB_MERGE_C R39, R40, R39, RZ ;  /* 0x000000272827723e */ /* 0x000fe200048070ff */
[C---:B------:R-:W-:Y:S01]  /*8020*/  FFMA R57, R81.reuse, R82, R57 ;  /* 0x0000005251397223 */ /* 0x040fe20000000039 */
[----:B------:R-:W-:Y:S01]  /*8030*/  F2FP.SATFINITE.E4M3.F32.PACK_AB_MERGE_C R43, R44, R43, RZ ;  /* 0x0000002b2c2b723e */ /* 0x000fe200048070ff */
[C---:B------:R-:W-:Y:S01]  /*8040*/  FFMA R58, R81.reuse, R83, R58 ;  /* 0x00000053513a7223 */ /* 0x040fe2000000003a */
[C---:B------:R-:W-:Y:S01]  /*8050*/  FFMA R59, R81.reuse, R84, R59 ;  /* 0x00000054513b7223 */ /* 0x040fe2000000003b */
[----:B------:R-:W-:Y:S01]  /*8060*/  F2FP.SATFINITE.E4M3.F32.PACK_AB_MERGE_C R33, R34, R33, R35 ;  /* 0x000000212221723e */ /* 0x000fe20004807023 */
        /* <DEDUP_REMOVED lines=11> */
[----:B------:R-:W-:Y:S05]  /*8120*/  F2FP.SATFINITE.E4M3.F32.PACK_AB_MERGE_C R51, R58, R57, R59 ;  /* 0x000000393a33723e */ /* 0x000fea000480703b */
        /* <DEDUP_REMOVED lines=9> */
[----:B------:R-:W-:Y:S02]  /*81c0*/  UIADD3 UR8, UP0, UPT, UR52, 0x680, URZ ;  /* 0x0000068034087890 */ /* 0x000fe4000ff1e0ff */
[----:B------:R-:W-:Y:S02]  /*81d0*/  UIADD3 UR5, UPT, UPT, UR41, 0x40, URZ ;  /* 0x0000004029057890 */ /* 0x000fe4000fffe0ff */
[----:B------:R-:W-:Y:S02]  /*81e0*/  UIADD3 UR4, UPT, UPT, UR49, 0x6200, URZ ;  /* 0x0000620031047890 */ /* 0x000fe4000fffe0ff */
[----:B------:R-:W-:Y:S01]  /*81f0*/  UIADD3.X UR9, UPT, UPT, URZ, UR53, URZ, UP0, !UPT ;  /* 0x00000035ff097290 */ /* 0x000fe200087fe4ff */
[----:B------:R-:W-:Y:S01]  /*8200*/  UMOV UR6, UR42 ;  /* 0x0000002a00067c82 */ /* 0x000fe20008000000 */
[----:B------:R-:W-:Y:S07]  /*8210*/  UMOV UR7, UR36 ;  /* 0x0000002400077c82 */ /* 0x000fee0008000000 */
[----:B------:R2:W-:Y:S01]  /*8220*/  UTMASTG.3D [UR4], [UR8] ;  /* 0x00000004080073b5 */ /* 0x0005e20008010000 */
[----:B------:R0:W-:Y:S01]  /*8230*/  UTMACMDFLUSH ;  /* 0x00000000000079b7 */ /* 0x0001e20000000000 */
[----:B--2---:R-:W-:Y:S04]  /*8240*/  DEPBAR.LE SB0, 0x1 ;  /* 0x000080400000791a */ /* 0x004fe80000000000 */
.L_x_106:
[----:B------:R-:W-:Y:S05]  /*8250*/  BSYNC.RECONVERGENT B0 ;  /* 0x0000000000007941 */ /* 0x000fea0003800200 */
.L_x_105:
[----:B------:R-:W-:Y:S01]  /*8260*/  BAR.SYNC.DEFER_BLOCKING 0x1, 0x80 ;  /* 0x0042000000007b1d */ /* 0x000fe20000010000 */
[----:B------:R-:W-:Y:S01]  /*8270*/  ISETP.NE.AND P2, PT, R194, RZ, PT ;  /* 0x000000ffc200720c */ /* 0x000fe20003f45270 */
[----:B------:R-:W-:Y:S01]  /*8280*/  IMAD.IADD R20, R75, 0x1, R147 ;  /* 0x000000014b147824 */ /* 0x000fe200078e0293 */
[----:B------:R-:W-:Y:S01]  /*8290*/  ISETP.NE.AND P0, PT, R195, 0x2, PT ;  /* 0x00000002c300780c */ /* 0x000fe20003f05270 */
[----:B------:R-:W-:Y:S01]  /*82a0*/  IMAD.IADD R21, R77, 0x1, R170 ;  /* 0x000000014d157824 */ /* 0x000fe200078e02aa */
[----:B------:R-:W-:Y:S02]  /*82b0*/  ISETP.NE.AND P1, PT, R76, 0x4, PT ;  /* 0x000000044c00780c */ /* 0x000fe40003f25270 */
[----:B------:R-:W-:Y:S02]  /*82c0*/  SEL R3, RZ, 0x1, P0 ;  /* 0x00000001ff037807 */ /* 0x000fe40000000000 */
[----:B------:R-:W-:Y:S02]  /*82d0*/  SEL R0, RZ, 0x1, P1 ;  /* 0x00000001ff007807 */ /* 0x000fe40000800000 */
[----:B------:R-:W-:Y:S02]  /*82e0*/  LOP3.LUT R182, R182, R3, RZ, 0x3c, !PT ;  /* 0x00000003b6b67212 */ /* 0x000fe400078e3cff */
[----:B------:R-:W-:Y:S02]  /*82f0*/  LOP3.LUT R183, R183, R0, RZ, 0x3c, !PT ;  /* 0x00000000b7b77212 */ /* 0x000fe400078e3cff */
[----:B------:R-:W-:Y:S02]  /*8300*/  @P2 R2UR UR36, R179 ;  /* 0x00000000b32422ca */ /* 0x000fe400000e0000 */
[----:B------:R-:W-:Y:S02]  /*8310*/  SEL R195, R195, RZ, P0 ;  /* 0x000000ffc3c37207 */ /* 0x000fe40000000000 */
[----:B------:R-:W-:Y:S01]  /*8320*/  SEL R76, R76, RZ, P1 ;  /* 0x000000ff4c4c7207 */ /* 0x000fe20000800000 */
[----:B------:R-:W-:Y:S10]  /*8330*/  @P2 BRA `(.L_x_107) ;  /* 0xffffffc400bc2947 */ /* 0x000ff4000383ffff */
[----:B------:R-:W-:Y:S05]  /*8340*/  EXIT ;  /* 0x000000000000794d */ /* 0x000fea0003800000 */
.L_x_19:
[----:B--2---:R2:W1:Y:S02]  /*8350*/  SYNCS.PHASECHK.TRANS64.TRYWAIT P0, [R3+URZ+0x100], R2 ;  /* 0x00010002030075a7 */ /* 0x00446400080011ff */
[----:B-1----:R-:W-:Y:S05]  /*8360*/  @!P0 NANOSLEEP.SYNCS 0x989680 ;  /* 0x009896800000895d */ /* 0x002fea0003900000 */
[----:B------:R-:W1:Y:S02]  /*8370*/  @!P0 SYNCS.PHASECHK.TRANS64 P0, [R3+URZ+0x100], R2 ;  /* 0x00010002030085a7 */ /* 0x000e6400080010ff */
[----:B-1----:R-:W-:Y:S05]  /*8380*/  @!P0 BRA `(.L_x_19) ;  /* 0xfffffffc00f08947 */ /* 0x002fea000383ffff */
[----:B------:R-:W-:Y:S05]  /*8390*/  BRA `(.L_x_108) ;  /* 0xffffff9000907947 */ /* 0x000fea000383ffff */
.L_x_22:
[----:B-1----:R-:W-:-:S07]  /*83a0*/  MOV R2, UR33 ;  /* 0x0000002100027c02 */ /* 0x002fce0008000f00 */
.L_x_109:
[----:B-1----:R1:W2:Y:S02]  /*83b0*/  SYNCS.PHASECHK.TRANS64.TRYWAIT P0, [R2+URZ+0x30], R5 ;  /* 0x00003005020075a7 */ /* 0x0022a400080011ff */
[----:B--2---:R-:W-:Y:S05]  /*83c0*/  @!P0 NANOSLEEP.SYNCS 0x989680 ;  /* 0x009896800000895d */ /* 0x004fea0003900000 */
[----:B------:R-:W2:Y:S02]  /*83d0*/  @!P0 SYNCS.PHASECHK.TRANS64 P0, [R2+URZ+0x30], R5 ;  /* 0x00003005020085a7 */ /* 0x000ea400080010ff */
[----:B--2---:R-:W-:Y:S05]  /*83e0*/  @!P0 BRA `(.L_x_109) ;  /* 0xfffffffc00f08947 */ /* 0x004fea000383ffff */
[----:B------:R-:W-:Y:S05]  /*83f0*/  BRA `(.L_x_21) ;  /* 0xffffff9000e07947 */ /* 0x000fea000383ffff */
.L_x_28:
[----:B-1----:R-:W-:-:S07]  /*8400*/  MOV R2, UR17 ;  /* 0x0000001100027c02 */ /* 0x002fce0008000f00 */
.L_x_110:
[----:B-1----:R1:W2:Y:S02]  /*8410*/  SYNCS.PHASECHK.TRANS64.TRYWAIT P0, [R2+URZ+0x30], R5 ;  /* 0x00003005020075a7 */ /* 0x0022a400080011ff */
[----:B--2---:R-:W-:Y:S05]  /*8420*/  @!P0 NANOSLEEP.SYNCS 0x989680 ;  /* 0x009896800000895d */ /* 0x004fea0003900000 */
[----:B------:R-:W2:Y:S02]  /*8430*/  @!P0 SYNCS.PHASECHK.TRANS64 P0, [R2+URZ+0x30], R5 ;  /* 0x00003005020085a7 */ /* 0x000ea400080010ff */
[----:B--2---:R-:W-:Y:S05]  /*8440*/  @!P0 BRA `(.L_x_110) ;  /* 0xfffffffc00f08947 */ /* 0x004fea000383ffff */
[----:B------:R-:W-:Y:S05]  /*8450*/  BRA `(.L_x_27) ;  /* 0xffffff9400847947 */ /* 0x000fea000383ffff */
.L_x_32:
[----:B-1----:R1:W2:Y:S02]  /*8460*/  SYNCS.PHASECHK.TRANS64.TRYWAIT P0, [R2+URZ+0x90], R3 ;  /* 0x00009003020075a7 */ /* 0x0022a400080011ff */
[----:B--2---:R-:W-:Y:S05]  /*8470*/  @!P0 NANOSLEEP.SYNCS 0x989680 ;  /* 0x009896800000895d */ /* 0x004fea0003900000 */
[----:B------:R-:W2:Y:S02]  /*8480*/  @!P0 SYNCS.PHASECHK.TRANS64 P0, [R2+URZ+0x90], R3 ;  /* 0x00009003020085a7 */ /* 0x000ea400080010ff */
[----:B--2---:R-:W-:Y:S05]  /*8490*/  @!P0 BRA `(.L_x_32) ;  /* 0xfffffffc00f08947 */ /* 0x004fea000383ffff */
[----:B------:R-:W-:Y:S05]  /*84a0*/  BRA `(.L_x_111) ;  /* 0xffffff9800107947 */ /* 0x000fea000383ffff */
.L_x_36:
[----:B----4-:R-:W-:-:S07]  /*84b0*/  MOV R0, UR5 ;  /* 0x0000000500007c02 */ /* 0x010fce0008000f00 */
.L_x_112:
[----:B-1----:R1:W2:Y:S02]  /*84c0*/  SYNCS.PHASECHK.TRANS64.TRYWAIT P0, [R0+URZ], R3 ;  /* 0x00000003000075a7 */ /* 0x0022a400080011ff */
[----:B--2---:R-:W-:Y:S05]  /*84d0*/  @!P0 NANOSLEEP.SYNCS 0x989680 ;  /* 0x009896800000895d */ /* 0x004fea0003900000 */
[----:B------:R-:W2:Y:S02]  /*84e0*/  @!P0 SYNCS.PHASECHK.TRANS64 P0, [R0+URZ], R3 ;  /* 0x00000003000085a7 */ /* 0x000ea400080010ff */
[----:B--2---:R-:W-:Y:S05]  /*84f0*/  @!P0 BRA `(.L_x_112) ;  /* 0xfffffffc00f08947 */ /* 0x004fea000383ffff */
[----:B------:R-:W-:Y:S05]  /*8500*/  BRA `(.L_x_113) ;  /* 0xffffff9c00807947 */ /* 0x000fea000383ffff */
.L_x_37:
[----:B----4-:R-:W-:-:S07]  /*8510*/  MOV R0, UR5 ;  /* 0x0000000500007c02 */ /* 0x010fce0008000f00 */
.L_x_114:
[----:B-1----:R1:W2:Y:S02]  /*8520*/  SYNCS.PHASECHK.TRANS64.TRYWAIT P0, [R0+URZ], R3 ;  /* 0x00000003000075a7 */ /* 0x0022a400080011ff */
[----:B--2---:R-:W-:Y:S05]  /*8530*/  @!P0 NANOSLEEP.SYNCS 0x989680 ;  /* 0x009896800000895d */ /* 0x004fea0003900000 */
[----:B------:R-:W2:Y:S02]  /*8540*/  @!P0 SYNCS.PHASECHK.TRANS64 P0, [R0+URZ], R3 ;  /* 0x00000003000085a7 */ /* 0x000ea400080010ff */
[----:B--2---:R-:W-:Y:S05]  /*8550*/  @!P0 BRA `(.L_x_114) ;  /* 0xfffffffc00f08947 */ /* 0x004fea000383ffff */
[----:B------:R-:W-:Y:S05]  /*8560*/  BRA `(.L_x_115) ;  /* 0xffffff9c008c7947 */ /* 0x000fea000383ffff */
.L_x_38:
[----:B----4-:R-:W-:-:S07]  /*8570*/  MOV R0, UR5 ;  /* 0x0000000500007c02 */ /* 0x010fce0008000f00 */
.L_x_116:
[----:B-1----:R1:W2:Y:S02]  /*8580*/  SYNCS.PHASECHK.TRANS64.TRYWAIT P0, [R0+URZ], R3 ;  /* 0x00000003000075a7 */ /* 0x0022a400080011ff */
[----:B--2---:R-:W-:Y:S05]  /*8590*/  @!P0 NANOSLEEP.SYNCS 0x989680 ;  /* 0x009896800000895d */ /* 0x004fea0003900000 */
[----:B------:R-:W2:Y:S02]  /*85a0*/  @!P0 SYNCS.PHASECHK.TRANS64 P0, [R0+URZ], R3 ;  /* 0x00000003000085a7 */ /* 0x000ea400080010ff */
[----:B--2---:R-:W-:Y:S05]  /*85b0*/  @!P0 BRA `(.L_x_116) ;  /* 0xfffffffc00f08947 */ /* 0x004fea000383ffff */
[----:B------:R-:W-:Y:S05]  /*85c0*/  BRA `(.L_x_117) ;  /* 0xffffff9c00987947 */ /* 0x000fea000383ffff */
.L_x_39:
[----:B----4-:R-:W-:-:S07]  /*85d0*/  MOV R0, UR5 ;  /* 0x0000000500007c02 */ /* 0x010fce0008000f00 */
.L_x_118:
[----:B-1----:R1:W2:Y:S02]  /*85e0*/  SYNCS.PHASECHK.TRANS64.TRYWAIT P0, [R0+URZ], R3 ;  /* 0x00000003000075a7 */ /* 0x0022a400080011ff */
[----:B--2---:R-:W-:Y:S05]  /*85f0*/  @!P0 NANOSLEEP.SYNCS 0x989680 ;  /* 0x009896800000895d */ /* 0x004fea0003900000 */
[----:B------:R-:W2:Y:S02]  /*8600*/  @!P0 SYNCS.PHASECHK.TRANS64 P0, [R0+URZ], R3 ;  /* 0x00000003000085a7 */ /* 0x000ea400080010ff */
[----:B--2---:R-:W-:Y:S05]  /*8610*/  @!P0 BRA `(.L_x_118) ;  /* 0xfffffffc00f08947 */ /* 0x004fea000383ffff */
[----:B------:R-:W-:Y:S05]  /*8620*/  BRA `(.L_x_119) ;  /* 0xffffff9c00a47947 */ /* 0x000fea000383ffff */
.L_x_40:
[----:B----4-:R-:W-:-:S07]  /*8630*/  MOV R0, UR5 ;  /* 0x0000000500007c02 */ /* 0x010fce0008000f00 */
.L_x_120:
[----:B-1----:R1:W2:Y:S02]  /*8640*/  SYNCS.PHASECHK.TRANS64.TRYWAIT P0, [R0+URZ], R3 ;  /* 0x00000003000075a7 */ /* 0x0022a400080011ff */
[----:B--2---:R-:W-:Y:S05]  /*8650*/  @!P0 NANOSLEEP.SYNCS 0x989680 ;  /* 0x009896800000895d */ /* 0x004fea0003900000 */
[----:B------:R-:W2:Y:S02]  /*8660*/  @!P0 SYNCS.PHASECHK.TRANS64 P0, [R0+URZ], R3 ;  /* 0x00000003000085a7 */ /* 0x000ea400080010ff */
[----:B--2---:R-:W-:Y:S05]  /*8670*/  @!P0 BRA `(.L_x_120) ;  /* 0xfffffffc00f08947 */ /* 0x004fea000383ffff */
[----:B------:R-:W-:Y:S05]  /*8680*/  BRA `(.L_x_121) ;  /* 0xffffff9c00b07947 */ /* 0x000fea000383ffff */
.L_x_43:
[----:B-1----:R1:W2:Y:S02]  /*8690*/  SYNCS.PHASECHK.TRANS64.TRYWAIT P0, [R0+URZ+0xf0], R5 ;  /* 0x0000f005000075a7 */ /* 0x0022a400080011ff */
[----:B--2---:R-:W-:Y:S05]  /*86a0*/  @!P0 NANOSLEEP.SYNCS 0x989680 ;  /* 0x009896800000895d */ /* 0x004fea0003900000 */
[----:B------:R-:W2:Y:S02]  /*86b0*/  @!P0 SYNCS.PHASECHK.TRANS64 P0, [R0+URZ+0xf0], R5 ;  /* 0x0000f005000085a7 */ /* 0x000ea400080010ff */
[----:B--2---:R-:W-:Y:S05]  /*86c0*/  @!P0 BRA `(.L_x_43) ;  /* 0xfffffffc00f08947 */ /* 0x004fea000383ffff */
[----:B------:R-:W-:Y:S05]  /*86d0*/  BRA `(.L_x_122) ;  /* 0xffffffa0000c7947 */ /* 0x000fea000383ffff */
.L_x_44:
[----:B------:R-:W-:-:S07]  /*86e0*/  MOV R0, UR5 ;  /* 0x0000000500007c02 */ /* 0x000fce0008000f00 */
.L_x_123:
[----:B-1----:R1:W2:Y:S02]  /*86f0*/  SYNCS.PHASECHK.TRANS64.TRYWAIT P0, [R0+URZ+0xa0], R5 ;  /* 0x0000a005000075a7 */ /* 0x0022a400080011ff */
[----:B--2---:R-:W-:Y:S05]  /*8700*/  @!P0 NANOSLEEP.SYNCS 0x989680 ;  /* 0x009896800000895d */ /* 0x004fea0003900000 */
[----:B------:R-:W2:Y:S02]  /*8710*/  @!P0 SYNCS.PHASECHK.TRANS64 P0, [R0+URZ+0xa0], R5 ;  /* 0x0000a005000085a7 */ /* 0x000ea400080010ff */
[----:B--2---:R-:W-:Y:S05]  /*8720*/  @!P0 BRA `(.L_x_123) ;  /* 0xfffffffc00f08947 */ /* 0x004fea000383ffff */
[----:B------:R-:W-:Y:S05]  /*8730*/  BRA `(.L_x_124) ;  /* 0xffffffa0001c7947 */ /* 0x000fea000383ffff */
.L_x_45:
[----:B-1----:R1:W2:Y:S02]  /*8740*/  SYNCS.PHASECHK.TRANS64.TRYWAIT P1, [R0+URZ+0x90], R5 ;  /* 0x00009005000075a7 */ /* 0x0022a400080211ff */
[----:B--2---:R-:W-:Y:S05]  /*8750*/  @!P1 NANOSLEEP.SYNCS 0x989680 ;  /* 0x009896800000995d */ /* 0x004fea0003900000 */
[----:B------:R-:W2:Y:S02]  /*8760*/  @!P1 SYNCS.PHASECHK.TRANS64 P1, [R0+URZ+0x90], R5 ;  /* 0x00009005000095a7 */ /* 0x000ea400080210ff */
[----:B--2---:R-:W-:Y:S05]  /*8770*/  @!P1 BRA `(.L_x_45) ;  /* 0xfffffffc00f09947 */ /* 0x004fea000383ffff */
[----:B------:R-:W-:Y:S05]  /*8780*/  BRA `(.L_x_125) ;  /* 0xffffffa0004c7947 */ /* 0x000fea000383ffff */
.L_x_48:
[----:B------:R-:W-:-:S07]  /*8790*/  MOV R0, UR5 ;  /* 0x0000000500007c02 */ /* 0x000fce0008000f00 */
.L_x_126:
[----:B-1----:R1:W2:Y:S02]  /*87a0*/  SYNCS.PHASECHK.TRANS64.TRYWAIT P0, [R0+URZ+0xa0], R3 ;  /* 0x0000a003000075a7 */ /* 0x0022a400080011ff */
[----:B--2---:R-:W-:Y:S05]  /*87b0*/  @!P0 NANOSLEEP.SYNCS 0x989680 ;  /* 0x009896800000895d */ /* 0x004fea0003900000 */
[----:B------:R-:W2:Y:S02]  /*87c0*/  @!P0 SYNCS.PHASECHK.TRANS64 P0, [R0+URZ+0xa0], R3 ;  /* 0x0000a003000085a7 */ /* 0x000ea400080010ff */
[----:B--2---:R-:W-:Y:S05]  /*87d0*/  @!P0 BRA `(.L_x_126) ;  /* 0xfffffffc00f08947 */ /* 0x004fea000383ffff */
[----:B------:R-:W-:Y:S05]  /*87e0*/  BRA `(.L_x_47) ;  /* 0xffffffa000a07947 */ /* 0x000fea000383ffff */
.L_x_55:
[----:B-1----:R1:W2:Y:S02]  /*87f0*/  SYNCS.PHASECHK.TRANS64.TRYWAIT P1, [R0+URZ+0x90], R5 ;  /* 0x00009005000075a7 */ /* 0x0022a400080211ff */
[----:B--2---:R-:W-:Y:S05]  /*8800*/  @!P1 NANOSLEEP.SYNCS 0x989680 ;  /* 0x009896800000995d */ /* 0x004fea0003900000 */
[----:B------:R-:W2:Y:S02]  /*8810*/  @!P1 SYNCS.PHASECHK.TRANS64 P1, [R0+URZ+0x90], R5 ;  /* 0x00009005000095a7 */ /* 0x000ea400080210ff */
[----:B--2---:R-:W-:Y:S05]  /*8820*/  @!P1 BRA `(.L_x_55) ;  /* 0xfffffffc00f09947 */ /* 0x004fea000383ffff */
[----:B------:R-:W-:Y:S05]  /*8830*/  BRA `(.L_x_127) ;  /* 0xffffffa800107947 */ /* 0x000fea000383ffff */
.L_x_56:
[----:B------:R-:W-:-:S07]  /*8840*/  MOV R3, UR7 ;  /* 0x0000000700037c02 */ /* 0x000fce0008000f00 */
.L_x_128:
[----:B-1----:R1:W2:Y:S02]  /*8850*/  SYNCS.PHASECHK.TRANS64.TRYWAIT P0, [R3+URZ+0xd0], R0 ;  /* 0x0000d000030075a7 */ /* 0x0022a400080011ff */
[----:B--2---:R-:W-:Y:S05]  /*8860*/  @!P0 NANOSLEEP.SYNCS 0x989680 ;  /* 0x009896800000895d */ /* 0x004fea0003900000 */
[----:B------:R-:W2:Y:S02]  /*8870*/  @!P0 SYNCS.PHASECHK.TRANS64 P0, [R3+URZ+0xd0], R0 ;  /* 0x0000d000030085a7 */ /* 0x000ea400080010ff */
[----:B--2---:R-:W-:Y:S05]  /*8880*/  @!P0 BRA `(.L_x_128) ;  /* 0xfffffffc00f08947 */ /* 0x004fea000383ffff */
[----:B------:R-:W-:Y:S05]  /*8890*/  BRA `(.L_x_129) ;  /* 0xffffffa800487947 */ /* 0x000fea000383ffff */
.L_x_59:
[----:B------:R-:W-:Y:S07]  /*88a0*/  MOV R0, UR6 ;  /* 0x0000000600007c02 */ /* 0x000fee0008000f00 */
.L_x_130:
[----:B-1----:R1:W2:Y:S02]  /*88b0*/  SYNCS.PHASECHK.TRANS64.TRYWAIT P0, [R0+URZ], R3 ;  /* 0x00000003000075a7 */ /* 0x0022a400080011ff */
[----:B--2---:R-:W-:Y:S05]  /*88c0*/  @!P0 NANOSLEEP.SYNCS 0x989680 ;  /* 0x009896800000895d */ /* 0x004fea0003900000 */
[----:B------:R-:W2:Y:S02]  /*88d0*/  @!P0 SYNCS.PHASECHK.TRANS64 P0, [R0+URZ], R3 ;  /* 0x00000003000085a7 */ /* 0x000ea400080010ff */
[----:B--2---:R-:W-:Y:S05]  /*88e0*/  @!P0 BRA `(.L_x_130) ;  /* 0xfffffffc00f08947 */ /* 0x004fea000383ffff */
[----:B------:R-:W-:Y:S05]  /*88f0*/  BRA `(.L_x_58) ;  /* 0xffffffa800647947 */ /* 0x000fea000383ffff */
.L_x_62:
[----:B------:R-:W-:-:S07]  /*8900*/  MOV R0, UR6 ;  /* 0x0000000600007c02 */ /* 0x000fce0008000f00 */
.L_x_131:
[----:B--2---:R2:W4:Y:S02]  /*8910*/  SYNCS.PHASECHK.TRANS64.TRYWAIT P0, [R0+URZ], R3 ;  /* 0x00000003000075a7 */ /* 0x00452400080011ff */
[----:B----4-:R-:W-:Y:S05]  /*8920*/  @!P0 NANOSLEEP.SYNCS 0x989680 ;  /* 0x009896800000895d */ /* 0x010fea0003900000 */
[----:B------:R-:W4:Y:S02]  /*8930*/  @!P0 SYNCS.PHASECHK.TRANS64 P0, [R0+URZ], R3 ;  /* 0x00000003000085a7 */ /* 0x000f2400080010ff */
[----:B----4-:R-:W-:Y:S05]  /*8940*/  @!P0 BRA `(.L_x_131) ;  /* 0xfffffffc00f08947 */ /* 0x010fea000383ffff */
[----:B------:R-:W-:Y:S05]  /*8950*/  BRA `(.L_x_132) ;  /* 0xffffffac00407947 */ /* 0x000fea000383ffff */
.L_x_63:
[----:B------:R-:W-:-:S07]  /*8960*/  MOV R0, UR6 ;  /* 0x0000000600007c02 */ /* 0x000fce0008000f00 */
.L_x_133:
[----:B-1----:R1:W2:Y:S02]  /*8970*/  SYNCS.PHASECHK.TRANS64.TRYWAIT P0, [R0+URZ], R3 ;  /* 0x00000003000075a7 */ /* 0x0022a400080011ff */
[----:B--2---:R-:W-:Y:S05]  /*8980*/  @!P0 NANOSLEEP.SYNCS 0x989680 ;  /* 0x009896800000895d */ /* 0x004fea0003900000 */
[----:B------:R-:W2:Y:S02]  /*8990*/  @!P0 SYNCS.PHASECHK.TRANS64 P0, [R0+URZ], R3 ;  /* 0x00000003000085a7 */ /* 0x000ea400080010ff */
[----:B--2---:R-:W-:Y:S05]  /*89a0*/  @!P0 BRA `(.L_x_133) ;  /* 0xfffffffc00f08947 */ /* 0x004fea000383ffff */
[----:B------:R-:W-:Y:S05]  /*89b0*/  BRA `(.L_x_134) ;  /* 0xffffffac004c7947 */ /* 0x000fea000383ffff */
.L_x_64:
[----:B------:R-:W-:-:S07]  /*89c0*/  MOV R0, UR6 ;  /* 0x0000000600007c02 */ /* 0x000fce0008000f00 */
.L_x_135:
[----:B-1----:R1:W2:Y:S02]  /*89d0*/  SYNCS.PHASECHK.TRANS64.TRYWAIT P0, [R0+URZ], R3 ;  /* 0x00000003000075a7 */ /* 0x0022a400080011ff */
[----:B--2---:R-:W-:Y:S05]  /*89e0*/  @!P0 NANOSLEEP.SYNCS 0x989680 ;  /* 0x009896800000895d */ /* 0x004fea0003900000 */
[----:B------:R-:W2:Y:S02]  /*89f0*/  @!P0 SYNCS.PHASECHK.TRANS64 P0, [R0+URZ], R3 ;  /* 0x00000003000085a7 */ /* 0x000ea400080010ff */
[----:B--2---:R-:W-:Y:S05]  /*8a00*/  @!P0 BRA `(.L_x_135) ;  /* 0xfffffffc00f08947 */ /* 0x004fea000383ffff */
[----:B------:R-:W-:Y:S05]  /*8a10*/  BRA `(.L_x_136) ;  /* 0xffffffac00587947 */ /* 0x000fea000383ffff */
.L_x_65:
[----:B------:R-:W-:-:S07]  /*8a20*/  MOV R0, UR7 ;  /* 0x0000000700007c02 */ /* 0x000fce0008000f00 */
.L_x_137:
[----:B-1----:R1:W2:Y:S02]  /*8a30*/  SYNCS.PHASECHK.TRANS64.TRYWAIT P0, [R0+URZ], R3 ;  /* 0x00000003000075a7 */ /* 0x0022a400080011ff */
[----:B--2---:R-:W-:Y:S05]  /*8a40*/  @!P0 NANOSLEEP.SYNCS 0x989680 ;  /* 0x009896800000895d */ /* 0x004fea0003900000 */
[----:B------:R-:W2:Y:S02]  /*8a50*/  @!P0 SYNCS.PHASECHK.TRANS64 P0, [R0+URZ], R3 ;  /* 0x00000003000085a7 */ /* 0x000ea400080010ff */
[----:B--2---:R-:W-:Y:S05]  /*8a60*/  @!P0 BRA `(.L_x_137) ;  /* 0xfffffffc00f08947 */ /* 0x004fea000383ffff */
[----:B------:R-:W-:Y:S05]  /*8a70*/  BRA `(.L_x_138) ;  /* 0xffffffac00647947 */ /* 0x000fea000383ffff */
.L_x_70:
[----:B--2---:R2:W3:Y:S02]  /*8a80*/  SYNCS.PHASECHK.TRANS64.TRYWAIT P0, [R0+URZ+0x90], R3 ;  /* 0x00009003000075a7 */ /* 0x0044e400080011ff */
[----:B---3--:R-:W-:Y:S05]  /*8a90*/  @!P0 NANOSLEEP.SYNCS 0x989680 ;  /* 0x009896800000895d */ /* 0x008fea0003900000 */
[----:B------:R-:W3:Y:S02]  /*8aa0*/  @!P0 SYNCS.PHASECHK.TRANS64 P0, [R0+URZ+0x90], R3 ;  /* 0x00009003000085a7 */ /* 0x000ee400080010ff */
[----:B---3--:R-:W-:Y:S05]  /*8ab0*/  @!P0 BRA `(.L_x_70) ;  /* 0xfffffffc00f08947 */ /* 0x008fea000383ffff */
[----:B------:R-:W-:Y:S05]  /*8ac0*/  BRA `(.L_x_139) ;  /* 0xffffffb000687947 */ /* 0x000fea000383ffff */
.L_x_73:
[----:B------:R-:W-:Y:S07]  /*8ad0*/  MOV R0, UR7 ;  /* 0x0000000700007c02 */ /* 0x000fee0008000f00 */
.L_x_140:
[----:B--2---:R2:W3:Y:S02]  /*8ae0*/  SYNCS.PHASECHK.TRANS64.TRYWAIT P0, [R0+URZ+0x88], R3 ;  /* 0x00008803000075a7 */ /* 0x0044e400080011ff */
[----:B---3--:R-:W-:Y:S05]  /*8af0*/  @!P0 NANOSLEEP.SYNCS 0x989680 ;  /* 0x009896800000895d */ /* 0x008fea0003900000 */
[----:B------:R-:W3:Y:S02]  /*8b00*/  @!P0 SYNCS.PHASECHK.TRANS64 P0, [R0+URZ+0x88], R3 ;  /* 0x00008803000085a7 */ /* 0x000ee400080010ff */
[----:B---3--:R-:W-:Y:S05]  /*8b10*/  @!P0 BRA `(.L_x_140) ;  /* 0xfffffffc00f08947 */ /* 0x008fea000383ffff */
[----:B------:R-:W-:Y:S05]  /*8b20*/  BRA `(.L_x_72) ;  /* 0xffffffb400487947 */ /* 0x000fea000383ffff */
.L_x_76:
[----:B--2---:R-:W-:Y:S07]  /*8b30*/  MOV R3, UR7 ;  /* 0x0000000700037c02 */ /* 0x004fee0008000f00 */
.L_x_141:
[----:B-1----:R1:W2:Y:S02]  /*8b40*/  SYNCS.PHASECHK.TRANS64.TRYWAIT P0, [R3+URZ+0x70], R12 ;  /* 0x0000700c030075a7 */ /* 0x0022a400080011ff */
[----:B--2---:R-:W-:Y:S05]  /*8b50*/  @!P0 NANOSLEEP.SYNCS 0x989680 ;  /* 0x009896800000895d */ /* 0x004fea0003900000 */
[----:B------:R-:W2:Y:S02]  /*8b60*/  @!P0 SYNCS.PHASECHK.TRANS64 P0, [R3+URZ+0x70], R12 ;  /* 0x0000700c030085a7 */ /* 0x000ea400080010ff */
[----:B--2---:R-:W-:Y:S05]  /*8b70*/  @!P0 BRA `(.L_x_141) ;  /* 0xfffffffc00f08947 */ /* 0x004fea000383ffff */
[----:B------:R-:W-:Y:S05]  /*8b80*/  BRA `(.L_x_142) ;  /* 0xffffffb400c07947 */ /* 0x000fea000383ffff */
.L_x_77:
[----:B------:R-:W-:Y:S07]  /*8b90*/  MOV R3, UR7 ;  /* 0x0000000700037c02 */ /* 0x000fee0008000f00 */
.L_x_143:
[----:B-1----:R1:W2:Y:S02]  /*8ba0*/  SYNCS.PHASECHK.TRANS64.TRYWAIT P0, [R3+URZ+0x78], R12 ;  /* 0x0000780c030075a7 */ /* 0x0022a400080011ff */
[----:B--2---:R-:W-:Y:S05]  /*8bb0*/  @!P0 NANOSLEEP.SYNCS 0x989680 ;  /* 0x009896800000895d */ /* 0x004fea0003900000 */
[----:B------:R-:W2:Y:S02]  /*8bc0*/  @!P0 SYNCS.PHASECHK.TRANS64 P0, [R3+URZ+0x78], R12 ;  /* 0x0000780c030085a7 */ /* 0x000ea400080010ff */
[----:B--2---:R-:W-:Y:S05]  /*8bd0*/  @!P0 BRA `(.L_x_143) ;  /* 0xfffffffc00f08947 */ /* 0x004fea000383ffff */
[----:B------:R-:W-:Y:S05]  /*8be0*/  BRA `(.L_x_144) ;  /* 0xffffffb800407947 */ /* 0x000fea000383ffff */
.L_x_79:
[----:B------:R-:W-:-:S07]  /*8bf0*/  MOV R0, UR7 ;  /* 0x0000000700007c02 */ /* 0x000fce0008000f00 */
.L_x_145:
[----:B-1----:R1:W3:Y:S02]  /*8c00*/  SYNCS.PHASECHK.TRANS64.TRYWAIT P0, [R0+URZ+0x70], R3 ;  /* 0x00007003000075a7 */ /* 0x0022e400080011ff */
[----:B---3--:R-:W-:Y:S05]  /*8c10*/  @!P0 NANOSLEEP.SYNCS 0x989680 ;  /* 0x009896800000895d */ /* 0x008fea0003900000 */
[----:B------:R-:W3:Y:S02]  /*8c20*/  @!P0 SYNCS.PHASECHK.TRANS64 P0, [R0+URZ+0x70], R3 ;  /* 0x00007003000085a7 */ /* 0x000ee400080010ff */
[----:B---3--:R-:W-:Y:S05]  /*8c30*/  @!P0 BRA `(.L_x_145) ;  /* 0xfffffffc00f08947 */ /* 0x008fea000383ffff */
[----:B------:R-:W-:Y:S05]  /*8c40*/  BRA `(.L_x_146) ;  /* 0xffffffb800b07947 */ /* 0x000fea000383ffff */
.L_x_81:
[----:B--2---:R2:W4:Y:S02]  /*8c50*/  SYNCS.PHASECHK.TRANS64.TRYWAIT P0, [R0+URZ+0x90], R3 ;  /* 0x00009003000075a7 */ /* 0x00452400080011ff */
[----:B----4-:R-:W-:Y:S05]  /*8c60*/  @!P0 NANOSLEEP.SYNCS 0x989680 ;  /* 0x009896800000895d */ /* 0x010fea0003900000 */
[----:B------:R-:W4:Y:S02]  /*8c70*/  @!P0 SYNCS.PHASECHK.TRANS64 P0, [R0+URZ+0x90], R3 ;  /* 0x00009003000085a7 */ /* 0x000f2400080010ff */
[----:B----4-:R-:W-:Y:S05]  /*8c80*/  @!P0 BRA `(.L_x_81) ;  /* 0xfffffffc00f08947 */ /* 0x010fea000383ffff */
[----:B------:R-:W-:Y:S05]  /*8c90*/  BRA `(.L_x_147) ;  /* 0xffffffbc00787947 */ /* 0x000fea000383ffff */
.L_x_92:
[----:B-1----:R1:W3:Y:S02]  /*8ca0*/  SYNCS.PHASECHK.TRANS64.TRYWAIT P1, [R3+URZ+0x60], R0 ;  /* 0x00006000030075a7 */ /* 0x0022e400080211ff */
[----:B---3--:R-:W-:Y:S05]  /*8cb0*/  @!P1 NANOSLEEP.SYNCS 0x989680 ;  /* 0x009896800000995d */ /* 0x008fea0003900000 */
[----:B------:R-:W3:Y:S02]  /*8cc0*/  @!P1 SYNCS.PHASECHK.TRANS64 P1, [R3+URZ+0x60], R0 ;  /* 0x00006000030095a7 */ /* 0x000ee400080210ff */
[----:B---3--:R-:W-:Y:S05]  /*8cd0*/  @!P1 BRA `(.L_x_92) ;  /* 0xfffffffc00f09947 */ /* 0x008fea000383ffff */
[----:B------:R-:W-:Y:S05]  /*8ce0*/  BRA `(.L_x_91) ;  /* 0xffffffc8009c7947 */ /* 0x000fea000383ffff */
.L_x_94:
[----:B-1----:R1:W4:Y:S02]  /*8cf0*/  SYNCS.PHASECHK.TRANS64.TRYWAIT P0, [R207+URZ+0xb0], R2 ;  /* 0x0000b002cf0075a7 */ /* 0x00232400080011ff */
[----:B----4-:R-:W-:Y:S05]  /*8d00*/  @!P0 NANOSLEEP.SYNCS 0x989680 ;  /* 0x009896800000895d */ /* 0x010fea0003900000 */
[----:B------:R-:W4:Y:S02]  /*8d10*/  @!P0 SYNCS.PHASECHK.TRANS64 P0, [R207+URZ+0xb0], R2 ;  /* 0x0000b002cf0085a7 */ /* 0x000f2400080010ff */
[----:B----4-:R-:W-:Y:S05]  /*8d20*/  @!P0 BRA `(.L_x_94) ;  /* 0xfffffffc00f08947 */ /* 0x010fea000383ffff */
[----:B------:R-:W-:Y:S05]  /*8d30*/  BRA `(.L_x_93) ;  /* 0xffffffc800f87947 */ /* 0x000fea000383ffff */
.L_x_103:
[----:B--2---:R2:W3:Y:S02]  /*8d40*/  SYNCS.PHASECHK.TRANS64.TRYWAIT P0, [R210+URZ+0x60], R3 ;  /* 0x00006003d20075a7 */ /* 0x0044e400080011ff */
[----:B---3--:R-:W-:Y:S05]  /*8d50*/  @!P0 NANOSLEEP.SYNCS 0x989680 ;  /* 0x009896800000895d */ /* 0x008fea0003900000 */
[----:B------:R-:W3:Y:S02]  /*8d60*/  @!P0 SYNCS.PHASECHK.TRANS64 P0, [R210+URZ+0x60], R3 ;  /* 0x00006003d20085a7 */ /* 0x000ee400080010ff */
[----:B---3--:R-:W-:Y:S05]  /*8d70*/  @!P0 BRA `(.L_x_103) ;  /* 0xfffffffc00f08947 */ /* 0x008fea000383ffff */
[----:B------:R-:W-:Y:S05]  /*8d80*/  BRA `(.L_x_102) ;  /* 0xffffffe000047947 */ /* 0x000fea000383ffff */
        .weak           $__internal_0_$__cuda_sm10x_tcgen05_guardrail_trap_col_being_dealloced_not_returned_by_alloc
        .type           $__internal_0_$__cuda_sm10x_tcgen05_guardrail_trap_col_being_dealloced_not_returned_by_alloc,@function
        .size           $__internal_0_$__cuda_sm10x_tcgen05_guardrail_trap_col_being_dealloced_not_returned_by_alloc,($__internal_1_$__cuda_sm10x_tcgen05_guardrail_trap_phase_invalid_during_alloc - $__internal_0_$__cuda_sm10x_tcgen05_guardrail_trap_col_being_dealloced_not_returned_by_alloc)
$__internal_0_$__cuda_sm10x_tcgen05_guardrail_trap_col_being_dealloced_not_returned_by_alloc:
[----:B------:R-:W-:Y:S05]  /*8d90*/  BPT.TRAP 0x1 ;  /* 0x000000040000795c */ /* 0x000fea0000300000 */
[----:B------:R-:W-:-:S04]  /*8da0*/  HFMA2 R3, -RZ, RZ, 0, 0 ;  /* 0x00000000ff037431 */ /* 0x000fc800000001ff */
[----:B------:R-:W-:Y:S05]  /*8db0*/  RET.REL.NODEC R2 `(_ZN7cutlass13device_kernelINS_4gemm6kernel13GemmUniversalIN4cute5tupleIJiiiiEEENS1_10collective13CollectiveMmaINS1_35MainloopSm100TmaUmmaWarpSpecializedILi6ELi2ELi4ENS5_IJNS4_1CILi1EEESB_SB_EEEEENS5_IJNSA_ILi128EEESE_SE_EEENS_12float_e4m3_tENS5_IJlSB_lEEESG_SH_NS4_8TiledMMAINS4_8MMA_AtomIJNS4_10MMA_TraitsINS4_19SM100_MMA_F8F6F4_SSEJSG_SG_fSE_SE_NS4_17integral_constantINS4_4UMMA5MajorELSO_0EEESP_NSM_INSN_7ScaleInELSQ_0EEESR_EEEEEENS4_6LayoutISC_NS5_IJNSA_ILi0EEESV_SV_EEEEENS5_IJNS4_10UnderscoreESY_SY_EEEEENS4_13SM90_TMA_LOADENS4_14ComposedLayoutINS4_7SwizzleILi3ELi4ELi3EEENS4_18smem_ptr_flag_bitsILi8EEENSU_INS5_IJNSA_ILi8EEESE_EEENS5_IJSE_SB_EEEEEEEvNS4_8identityES11_S1B_vS1C_EENS_8epilogue10collective18CollectiveEpilogueINS1E_23Sm100TmaWarpSpecializedILi2ELi2ELi64ELb0ELb0EEEJSF_NS5_IJNSU_ISE_SB_EENSU_INSA_ILi64EEESB_EEEEESG_SH_SG_SH_NS1E_6fusion15FusionCallbacksIS1I_NS1N_17LinearCombinationISG_fSG_fLNS_15FloatRoundStyleE2EEESF_S1M_JEEENS4_5SM1004TMEM4LOAD26SM100_TMEM_LOAD_32dp32b64xES11_NS12_INS13_ILi2ELi4ELi3EEES16_NSU_INS5_IJS17_S1K_EEENS5_IJS1K_SB_EEEEEEENS4_39AutoVectorizingCopyWithAssumedAlignmentILi128EEENS4_14SM90_TMA_STOREES21_S23_S23_EEEvvEEEEvNT_6ParamsE) ;  /* 0xffffff7002907950 */ /* 0x000fea0003c3ffff */
        .weak           $__internal_1_$__cuda_sm10x_tcgen05_guardrail_trap_phase_invalid_during_alloc
        .type           $__internal_1_$__cuda_sm10x_tcgen05_guardrail_trap_phase_invalid_during_alloc,@function
        .size           $__internal_1_$__cuda_sm10x_tcgen05_guardrail_trap_phase_invalid_during_alloc,($__internal_2_$__cuda_sm10x_tcgen05_guardrail_trap_unallocated_columns_being_dealloced - $__internal_1_$__cuda_sm10x_tcgen05_guardrail_trap_phase_invalid_during_alloc)
$__internal_1_$__cuda_sm10x_tcgen05_guardrail_trap_phase_invalid_during_alloc:
[----:B------:R-:W-:Y:S05]  /*8dc0*/  BPT.TRAP 0x1 ;  /* 0x000000040000795c */ /* 0x000fea0000300000 */
[----:B------:R-:W-:-:S04]  /*8dd0*/  MOV R3, 0x0 ;  /* 0x0000000000037802 */ /* 0x000fc80000000f00 */
[----:B------:R-:W-:Y:S05]  /*8de0*/  RET.REL.NODEC R2 `(_ZN7cutlass13device_kernelINS_4gemm6kernel13GemmUniversalIN4cute5tupleIJiiiiEEENS1_10collective13CollectiveMmaINS1_35MainloopSm100TmaUmmaWarpSpecializedILi6ELi2ELi4ENS5_IJNS4_1CILi1EEESB_SB_EEEEENS5_IJNSA_ILi128EEESE_SE_EEENS_12float_e4m3_tENS5_IJlSB_lEEESG_SH_NS4_8TiledMMAINS4_8MMA_AtomIJNS4_10MMA_TraitsINS4_19SM100_MMA_F8F6F4_SSEJSG_SG_fSE_SE_NS4_17integral_constantINS4_4UMMA5MajorELSO_0EEESP_NSM_INSN_7ScaleInELSQ_0EEESR_EEEEEENS4_6LayoutISC_NS5_IJNSA_ILi0EEESV_SV_EEEEENS5_IJNS4_10UnderscoreESY_SY_EEEEENS4_13SM90_TMA_LOADENS4_14ComposedLayoutINS4_7SwizzleILi3ELi4ELi3EEENS4_18smem_ptr_flag_bitsILi8EEENSU_INS5_IJNSA_ILi8EEESE_EEENS5_IJSE_SB_EEEEEEEvNS4_8identityES11_S1B_vS1C_EENS_8epilogue10collective18CollectiveEpilogueINS1E_23Sm100TmaWarpSpecializedILi2ELi2ELi64ELb0ELb0EEEJSF_NS5_IJNSU_ISE_SB_EENSU_INSA_ILi64EEESB_EEEEESG_SH_SG_SH_NS1E_6fusion15FusionCallbacksIS1I_NS1N_17LinearCombinationISG_fSG_fLNS_15FloatRoundStyleE2EEESF_S1M_JEEENS4_5SM1004TMEM4LOAD26SM100_TMEM_LOAD_32dp32b64xES11_NS12_INS13_ILi2ELi4ELi3EEES16_NSU_INS5_IJS17_S1K_EEENS5_IJS1K_SB_EEEEEEENS4_39AutoVectorizingCopyWithAssumedAlignmentILi128EEENS4_14SM90_TMA_STOREES21_S23_S23_EEEvvEEEEvNT_6ParamsE) ;  /* 0xffffff7002847950 */ /* 0x000fea0003c3ffff */
        .weak           $__internal_2_$__cuda_sm10x_tcgen05_guardrail_trap_unallocated_columns_being_dealloced
        .type           $__internal_2_$__cuda_sm10x_tcgen05_guardrail_trap_unallocated_columns_being_dealloced,@function
        .size           $__internal_2_$__cuda_sm10x_tcgen05_guardrail_trap_unallocated_columns_being_dealloced,(.L_x_149 - $__internal_2_$__cuda_sm10x_tcgen05_guardrail_trap_unallocated_columns_being_dealloced)
$__internal_2_$__cuda_sm10x_tcgen05_guardrail_trap_unallocated_columns_being_dealloced:
[----:B------:R-:W-:Y:S05]  /*8df0*/  BPT.TRAP 0x1 ;  /* 0x000000040000795c */ /* 0x000fea0000300000 */
[----:B------:R-:W-:-:S04]  /*8e00*/  HFMA2 R3, -RZ, RZ, 0, 0 ;  /* 0x00000000ff037431 */ /* 0x000fc800000001ff */
[----:B------:R-:W-:Y:S05]  /*8e10*/  RET.REL.NODEC R2 `(_ZN7cutlass13device_kernelINS_4gemm6kernel13GemmUniversalIN4cute5tupleIJiiiiEEENS1_10collective13CollectiveMmaINS1_35MainloopSm100TmaUmmaWarpSpecializedILi6ELi2ELi4ENS5_IJNS4_1CILi1EEESB_SB_EEEEENS5_IJNSA_ILi128EEESE_SE_EEENS_12float_e4m3_tENS5_IJlSB_lEEESG_SH_NS4_8TiledMMAINS4_8MMA_AtomIJNS4_10MMA_TraitsINS4_19SM100_MMA_F8F6F4_SSEJSG_SG_fSE_SE_NS4_17integral_constantINS4_4UMMA5MajorELSO_0EEESP_NSM_INSN_7ScaleInELSQ_0EEESR_EEEEEENS4_6LayoutISC_NS5_IJNSA_ILi0EEESV_SV_EEEEENS5_IJNS4_10UnderscoreESY_SY_EEEEENS4_13SM90_TMA_LOADENS4_14ComposedLayoutINS4_7SwizzleILi3ELi4ELi3EEENS4_18smem_ptr_flag_bitsILi8EEENSU_INS5_IJNSA_ILi8EEESE_EEENS5_IJSE_SB_EEEEEEEvNS4_8identityES11_S1B_vS1C_EENS_8epilogue10collective18CollectiveEpilogueINS1E_23Sm100TmaWarpSpecializedILi2ELi2ELi64ELb0ELb0EEEJSF_NS5_IJNSU_ISE_SB_EENSU_INSA_ILi64EEESB_EEEEESG_SH_SG_SH_NS1E_6fusion15FusionCallbacksIS1I_NS1N_17LinearCombinationISG_fSG_fLNS_15FloatRoundStyleE2EEESF_S1M_JEEENS4_5SM1004TMEM4LOAD26SM100_TMEM_LOAD_32dp32b64xES11_NS12_INS13_ILi2ELi4ELi3EEES16_NSU_INS5_IJS17_S1K_EEENS5_IJS1K_SB_EEEEEEENS4_39AutoVectorizingCopyWithAssumedAlignmentILi128EEENS4_14SM90_TMA_STOREES21_S23_S23_EEEvvEEEEvNT_6ParamsE) ;  /* 0xffffff7002787950 */ /* 0x000fea0003c3ffff */
.L_x_148:
[----:B------:R-:W-:-:S00]  /*8e20*/  BRA `(.L_x_148) ;  /* 0xfffffffc00fc7947 */ /* 0x000fc0000383ffff */
[----:B------:R-:W-:-:S00]  /*8e30*/  NOP ;  /* 0x0000000000007918 */ /* 0x000fc00000000000 */
        /* <DEDUP_REMOVED lines=12> */
.L_x_149:


//--------------------- .nv.global.init           --------------------------
	.section	.nv.global.init,"aw",@progbits
.nv.global.init:
	.type		$str$27,@object
	.size		$str$27,($str$28 - $str$27)
$str$27:
        /*0000*/ 	.byte	0x28, 0x61, 0x64, 0x64, 0x72, 0x65, 0x73, 0x73, 0x20, 0x26, 0x20, 0x6d, 0x61, 0x73, 0x6b, 0x29
        /*0010*/ 	.byte	0x20, 0x3d, 0x3d, 0x20, 0x30, 0x00
	.type		$str$28,@object
	.size		$str$28,($str$26 - $str$28)
$str$28:
        /*0016*/ 	.byte	0x2f, 0x74, 0x6d, 0x70, 0x2f, 0x63, 0x75, 0x74, 0x6c, 0x61, 0x73, 0x73, 0x5f, 0x73, 0x77, 0x65
        /*0026*/ 	.byte	0x65, 0x70, 0x5f, 0x73, 0x72, 0x63, 0x2f, 0x69, 0x6e, 0x63, 0x6c, 0x75, 0x64, 0x65, 0x2f, 0x63
        /*0036*/ 	.byte	0x75, 0x74, 0x65, 0x2f, 0x70, 0x6f, 0x69, 0x6e, 0x74, 0x65, 0x72, 0x5f, 0x66, 0x6c, 0x61, 0x67
        /*0046*/ 	.byte	0x67, 0x65, 0x64, 0x2e, 0x68, 0x70, 0x70, 0x00
	.type		$str$26,@object
	.size		$str$26,($str$25 - $str$26)
$str$26:
        /*004e*/ 	.byte	0x2f, 0x74, 0x6d, 0x70, 0x2f, 0x63, 0x75, 0x74, 0x6c, 0x61, 0x73, 0x73, 0x5f, 0x73, 0x77, 0x65
        /*005e*/ 	.byte	0x65, 0x70, 0x5f, 0x73, 0x72, 0x63, 0x2f, 0x69, 0x6e, 0x63, 0x6c, 0x75, 0x64, 0x65, 0x2f, 0x63
        /*006e*/ 	.byte	0x75, 0x74, 0x65, 0x2f, 0x61, 0x74, 0x6f, 0x6d, 0x2f, 0x63, 0x6f, 0x70, 0x79, 0x5f, 0x74, 0x72
        /*007e*/ 	.byte	0x61, 0x69, 0x74, 0x73, 0x5f, 0x73, 0x6d, 0x31, 0x30, 0x30, 0x2e, 0x68, 0x70, 0x70, 0x00
	.type		$str$25,@object
	.size		$str$25,(__unnamed_1 - $str$25)
$str$25:
        /*008d*/ 	.byte	0x28, 0x28, 0x75, 0x69, 0x6e, 0x74, 0x33, 0x32, 0x5f, 0x74, 0x28, 0x74, 0x68, 0x72, 0x65, 0x61
        /*009d*/ 	.byte	0x64, 0x49, 0x64, 0x78, 0x2e, 0x78, 0x29, 0x20, 0x2f, 0x20, 0x33, 0x32, 0x29, 0x20, 0x25, 0x20
        /*00ad*/ 	.byte	0x34, 0x29, 0x20, 0x3d, 0x3d, 0x20, 0x28, 0x28, 0x28, 0x74, 0x6d, 0x65, 0x6d, 0x5f, 0x61, 0x64
        /*00bd*/ 	.byte	0x64, 0x72, 0x20, 0x3e, 0x3e, 0x20, 0x31, 0x36, 0x29, 0x20, 0x2f, 0x20, 0x33, 0x32, 0x29, 0x20
        /*00cd*/ 	.byte	0x25, 0x20, 0x34, 0x29, 0x00
	.type		__unnamed_1,@object
	.size		__unnamed_1,(__unnamed_2 - __unnamed_1)
__unnamed_1:
        /*00d2*/ 	.byte	0x61, 0x75, 0x74, 0x6f, 0x20, 0x63, 0x75, 0x74, 0x65, 0x3a, 0x3a, 0x61, 0x73, 0x5f, 0x70, 0x6f
        /* <DEDUP_REMOVED lines=24> */
        /*0262*/ 	.byte	0x43, 0x3c, 0x38, 0x31, 0x39, 0x32, 0x3e, 0x3e, 0x3e, 0x3e, 0x5d, 0x00
	.type		__unnamed_2,@object
	.size		__unnamed_2,(.L_2 - __unnamed_2)
__unnamed_2:
        /* <DEDUP_REMOVED lines=42> */
        /*050e*/ 	.byte	0x3e, 0x3e, 0x3e, 0x3e, 0x5d, 0x00
.L_2:


//--------------------- .nv.shared._ZN7cutlass13device_kernelINS_4gemm6kernel13GemmUniversalIN4cute5tupleIJiiiiEEENS1_10collective13CollectiveMmaINS1_35MainloopSm100TmaUmmaWarpSpecializedILi6ELi2ELi4ENS5_IJNS4_1CILi1EEESB_SB_EEEEENS5_IJNSA_ILi128EEESE_SE_EEENS_12float_e4m3_tENS5_IJlSB_lEEESG_SH_NS4_8TiledMMAINS4_8MMA_AtomIJNS4_10MMA_TraitsINS4_19SM100_MMA_F8F6F4_SSEJSG_SG_fSE_SE_NS4_17integral_constantINS4_4UMMA5MajorELSO_0EEESP_NSM_INSN_7ScaleInELSQ_0EEESR_EEEEEENS4_6LayoutISC_NS5_IJNSA_ILi0EEESV_SV_EEEEENS5_IJNS4_10UnderscoreESY_SY_EEEEENS4_13SM90_TMA_LOADENS4_14ComposedLayoutINS4_7SwizzleILi3ELi4ELi3EEENS4_18smem_ptr_flag_bitsILi8EEENSU_INS5_IJNSA_ILi8EEESE_EEENS5_IJSE_SB_EEEEEEEvNS4_8identityES11_S1B_vS1C_EENS_8epilogue10collective18CollectiveEpilogueINS1E_23Sm100TmaWarpSpecializedILi2ELi2ELi64ELb0ELb0EEEJSF_NS5_IJNSU_ISE_SB_EENSU_INSA_ILi64EEESB_EEEEESG_SH_SG_SH_NS1E_6fusion15FusionCallbacksIS1I_NS1N_17LinearCombinationISG_fSG_fLNS_15FloatRoundStyleE2EEESF_S1M_JEEENS4_5SM1004TMEM4LOAD26SM100_TMEM_LOAD_32dp32b64xES11_NS12_INS13_ILi2ELi4ELi3EEES16_NSU_INS5_IJS17_S1K_EEENS5_IJS1K_SB_EEEEEEENS4_39AutoVectorizingCopyWithAssumedAlignmentILi128EEENS4_14SM90_TMA_STOREES21_S23_S23_EEEvvEEEEvNT_6ParamsE --------------------------
	.section	.nv.shared._ZN7cutlass13device_kernelINS_4gemm6kernel13GemmUniversalIN4cute5tupleIJiiiiEEENS1_10collective13CollectiveMmaINS1_35MainloopSm100TmaUmmaWarpSpecializedILi6ELi2ELi4ENS5_IJNS4_1CILi1EEESB_SB_EEEEENS5_IJNSA_ILi128EEESE_SE_EEENS_12float_e4m3_tENS5_IJlSB_lEEESG_SH_NS4_8TiledMMAINS4_8MMA_AtomIJNS4_10MMA_TraitsINS4_19SM100_MMA_F8F6F4_SSEJSG_SG_fSE_SE_NS4_17integral_constantINS4_4UMMA5MajorELSO_0EEESP_NSM_INSN_7ScaleInELSQ_0EEESR_EEEEEENS4_6LayoutISC_NS5_IJNSA_ILi0EEESV_SV_EEEEENS5_IJNS4_10UnderscoreESY_SY_EEEEENS4_13SM90_TMA_LOADENS4_14ComposedLayoutINS4_7SwizzleILi3ELi4ELi3EEENS4_18smem_ptr_flag_bitsILi8EEENSU_INS5_IJNSA_ILi8EEESE_EEENS5_IJSE_SB_EEEEEEEvNS4_8identityES11_S1B_vS1C_EENS_8epilogue10collective18CollectiveEpilogueINS1E_23Sm100TmaWarpSpecializedILi2ELi2ELi64ELb0ELb0EEEJSF_NS5_IJNSU_ISE_SB_EENSU_INSA_ILi64EEESB_EEEEESG_SH_SG_SH_NS1E_6fusion15FusionCallbacksIS1I_NS1N_17LinearCombinationISG_fSG_fLNS_15FloatRoundStyleE2EEESF_S1M_JEEENS4_5SM1004TMEM4LOAD26SM100_TMEM_LOAD_32dp32b64xES11_NS12_INS13_ILi2ELi4ELi3EEES16_NSU_INS5_IJS17_S1K_EEENS5_IJS1K_SB_EEEEEEENS4_39AutoVectorizingCopyWithAssumedAlignmentILi128EEENS4_14SM90_TMA_STOREES21_S23_S23_EEEvvEEEEvNT_6ParamsE,"aw",@nobits
	.sectionflags	@""
	.align	16
	.zero		1024


//--------------------- .nv.shared.reserved.0     --------------------------
	.section	.nv.shared.reserved.0,"aw",@nobits
	.weak		__nv_reservedSMEM_offset_0_alias
	.size		__nv_reservedSMEM_offset_0_alias, 0, 64
	.other		__nv_reservedSMEM_offset_0_alias,@"STO_CUDA_RESERVED_SHARED STV_DEFAULT"
__nv_reservedSMEM_offset_0_alias:
	.zero		0
.nv.shared.reserved.0:
	.zero		64
	.weak		__nv_reservedSMEM_tcgen05_partition
	.type		__nv_reservedSMEM_tcgen05_partition,@object
	.size		__nv_reservedSMEM_tcgen05_partition,(.L_0 - __nv_reservedSMEM_tcgen05_partition)
__nv_reservedSMEM_tcgen05_partition:
	.zero		32
.L_0:


//--------------------- .nv.global                --------------------------
	.section	.nv.global,"aw",@nobits
.nv.global:
	.type		_ZN40_INTERNAL_2038253a_4_k_cu_4f6c1560_322694cute1_E,@object
	.size		_ZN40_INTERNAL_2038253a_4_k_cu_4f6c1560_322694cute1_E,(_ZN40_INTERNAL_2038253a_4_k_cu_4f6c1560_322694cuda3std3__45__cpo6cbeginE - _ZN40_INTERNAL_2038253a_4_k_cu_4f6c1560_322694cute1_E)
_ZN40_INTERNAL_2038253a_4_k_cu_4f6c1560_322694cute1_E:
	.zero		1
	.type		_ZN40_INTERNAL_2038253a_4_k_cu_4f6c1560_322694cuda3std3__45__cpo6cbeginE,@object
	.size		_ZN40_INTERNAL_2038253a_4_k_cu_4f6c1560_322694cuda3std3__45__cpo6cbeginE,(_ZN40_INTERNAL_2038253a_4_k_cu_4f6c1560_322694cuda3std3__48in_placeE - _ZN40_INTERNAL_2038253a_4_k_cu_4f6c1560_322694cuda3std3__45__cpo6cbeginE)
_ZN40_INTERNAL_2038253a_4_k_cu_4f6c1560_322694cuda3std3__45__cpo6cbeginE:
	.zero		1
	.type		_ZN40_INTERNAL_2038253a_4_k_cu_4f6c1560_322694cuda3std3__48in_placeE,@object
	.size		_ZN40_INTERNAL_2038253a_4_k_cu_4f6c1560_322694cuda3std3__48in_placeE,(_ZN40_INTERNAL_2038253a_4_k_cu_4f6c1560_322694cuda3std6ranges3__45__cpo9iter_moveE - _ZN40_INTERNAL_2038253a_4_k_cu_4f6c1560_322694cuda3std3__48in_placeE)
_ZN40_INTERNAL_2038253a_4_k_cu_4f6c1560_322694cuda3std3__48in_placeE:
	.zero		1
	.type		_ZN40_INTERNAL_2038253a_4_k_cu_4f6c1560_322694cuda3std6ranges3__45__cpo9iter_moveE,@object
	.size		_ZN40_INTERNAL_2038253a_4_k_cu_4f6c1560_322694cuda3std6ranges3__45__cpo9iter_moveE,(_ZN40_INTERNAL_2038253a_4_k_cu_4f6c1560_322694cuda3std3__45__cpo5beginE - _ZN40_INTERNAL_2038253a_4_k_cu_4f6c1560_322694cuda3std6ranges3__45__cpo9iter_moveE)
_ZN40_INTERNAL_2038253a_4_k_cu_4f6c1560_322694cuda3std6ranges3__45__cpo9iter_moveE:
	.zero		1
	.type		_ZN40_INTERNAL_2038253a_4_k_cu_4f6c1560_322694cuda3std3__45__cpo5beginE,@object
	.size		_ZN40_INTERNAL_2038253a_4_k_cu_4f6c1560_322694cuda3std3__45__cpo5beginE,(_ZN40_INTERNAL_2038253a_4_k_cu_4f6c1560_322694cuda3std3__442_GLOBAL__N__2038253a_4_k_cu_4f6c1560_322696ignoreE - _ZN40_INTERNAL_2038253a_4_k_cu_4f6c1560_322694cuda3std3__45__cpo5beginE)
_ZN40_INTERNAL_2038253a_4_k_cu_4f6c1560_322694cuda3std3__45__cpo5beginE:
	.zero		1
	.type		_ZN40_INTERNAL_2038253a_4_k_cu_4f6c1560_322694cuda3std3__442_GLOBAL__N__2038253a_4_k_cu_4f6c1560_322696ignoreE,@object
	.size		_ZN40_INTERNAL_2038253a_4_k_cu_4f6c1560_322694cuda3std3__442_GLOBAL__N__2038253a_4_k_cu_4f6c1560_322696ignoreE,(_ZN40_INTERNAL_2038253a_4_k_cu_4f6c1560_322694cute7productE - _ZN40_INTERNAL_2038253a_4_k_cu_4f6c1560_322694cuda3std3__442_GLOBAL__N__2038253a_4_k_cu_4f6c1560_322696ignoreE)
_ZN40_INTERNAL_2038253a_4_k_cu_4f6c1560_322694cuda3std3__442_GLOBAL__N__2038253a_4_k_cu_4f6c1560_322696ignoreE:
	.zero		1
	.type		_ZN40_INTERNAL_2038253a_4_k_cu_4f6c1560_322694cute7productE,@object
	.size		_ZN40_INTERNAL_2038253a_4_k_cu_4f6c1560_322694cute7productE,(_ZN40_INTERNAL_2038253a_4_k_cu_4f6c1560_322694cuda3std3__45__cpo3endE - _ZN40_INTERNAL_2038253a_4_k_cu_4f6c1560_322694cute7productE)
_ZN40_INTERNAL_2038253a_4_k_cu_4f6c1560_322694cute7productE:
	.zero		1
	.type		_ZN40_INTERNAL_2038253a_4_k_cu_4f6c1560_322694cuda3std3__45__cpo3endE,@object
	.size		_ZN40_INTERNAL_2038253a_4_k_cu_4f6c1560_322694cuda3std3__45__cpo3endE,(_ZN40_INTERNAL_2038253a_4_k_cu_4f6c1560_322694cuda3std3__419piecewise_constructE - _ZN40_INTERNAL_2038253a_4_k_cu_4f6c1560_322694cuda3std3__45__cpo3endE)
_ZN40_INTERNAL_2038253a_4_k_cu_4f6c1560_322694cuda3std3__45__cpo3endE:
	.zero		1
	.type		_ZN40_INTERNAL_2038253a_4_k_cu_4f6c1560_322694cuda3std3__419piecewise_constructE,@object
	.size		_ZN40_INTERNAL_2038253a_4_k_cu_4f6c1560_322694cuda3std3__419piecewise_constructE,(_ZN40_INTERNAL_2038253a_4_k_cu_4f6c1560_322694cuda3std3__45__cpo4cendE - _ZN40_INTERNAL_2038253a_4_k_cu_4f6c1560_322694cuda3std3__419piecewise_constructE)
_ZN40_INTERNAL_2038253a_4_k_cu_4f6c1560_322694cuda3std3__419piecewise_constructE:
	.zero		1
	.type		_ZN40_INTERNAL_2038253a_4_k_cu_4f6c1560_322694cuda3std3__45__cpo4cendE,@object
	.size		_ZN40_INTERNAL_2038253a_4_k_cu_4f6c1560_322694cuda3std3__45__cpo4cendE,(_ZN40_INTERNAL_2038253a_4_k_cu_4f6c1560_322694cuda3std6ranges3__45__cpo4swapE - _ZN40_INTERNAL_2038253a_4_k_cu_4f6c1560_322694cuda3std3__45__cpo4cendE)
_ZN40_INTERNAL_2038253a_4_k_cu_4f6c1560_322694cuda3std3__45__cpo4cendE:
	.zero		1
	.type		_ZN40_INTERNAL_2038253a_4_k_cu_4f6c1560_322694cuda3std6ranges3__45__cpo4swapE,@object
	.size		_ZN40_INTERNAL_2038253a_4_k_cu_4f6c1560_322694cuda3std6ranges3__45__cpo4swapE,(.L_10 - _ZN40_INTERNAL_2038253a_4_k_cu_4f6c1560_322694cuda3std6ranges3__45__cpo4swapE)
_ZN40_INTERNAL_2038253a_4_k_cu_4f6c1560_322694cuda3std6ranges3__45__cpo4swapE:
	.zero		1
.L_10:


//--------------------- .nv.constant0._ZN7cutlass13device_kernelINS_4gemm6kernel13GemmUniversalIN4cute5tupleIJiiiiEEENS1_10collective13CollectiveMmaINS1_35MainloopSm100TmaUmmaWarpSpecializedILi6ELi2ELi4ENS5_IJNS4_1CILi1EEESB_SB_EEEEENS5_IJNSA_ILi128EEESE_SE_EEENS_12float_e4m3_tENS5_IJlSB_lEEESG_SH_NS4_8TiledMMAINS4_8MMA_AtomIJNS4_10MMA_TraitsINS4_19SM100_MMA_F8F6F4_SSEJSG_SG_fSE_SE_NS4_17integral_constantINS4_4UMMA5MajorELSO_0EEESP_NSM_INSN_7ScaleInELSQ_0EEESR_EEEEEENS4_6LayoutISC_NS5_IJNSA_ILi0EEESV_SV_EEEEENS5_IJNS4_10UnderscoreESY_SY_EEEEENS4_13SM90_TMA_LOADENS4_14ComposedLayoutINS4_7SwizzleILi3ELi4ELi3EEENS4_18smem_ptr_flag_bitsILi8EEENSU_INS5_IJNSA_ILi8EEESE_EEENS5_IJSE_SB_EEEEEEEvNS4_8identityES11_S1B_vS1C_EENS_8epilogue10collective18CollectiveEpilogueINS1E_23Sm100TmaWarpSpecializedILi2ELi2ELi64ELb0ELb0EEEJSF_NS5_IJNSU_ISE_SB_EENSU_INSA_ILi64EEESB_EEEEESG_SH_SG_SH_NS1E_6fusion15FusionCallbacksIS1I_NS1N_17LinearCombinationISG_fSG_fLNS_15FloatRoundStyleE2EEESF_S1M_JEEENS4_5SM1004TMEM4LOAD26SM100_TMEM_LOAD_32dp32b64xES11_NS12_INS13_ILi2ELi4ELi3EEES16_NSU_INS5_IJS17_S1K_EEENS5_IJS1K_SB_EEEEEEENS4_39AutoVectorizingCopyWithAssumedAlignmentILi128EEENS4_14SM90_TMA_STOREES21_S23_S23_EEEvvEEEEvNT_6ParamsE --------------------------
	.section	.nv.constant0._ZN7cutlass13device_kernelINS_4gemm6kernel13GemmUniversalIN4cute5tupleIJiiiiEEENS1_10collective13CollectiveMmaINS1_35MainloopSm100TmaUmmaWarpSpecializedILi6ELi2ELi4ENS5_IJNS4_1CILi1EEESB_SB_EEEEENS5_IJNSA_ILi128EEESE_SE_EEENS_12float_e4m3_tENS5_IJlSB_lEEESG_SH_NS4_8TiledMMAINS4_8MMA_AtomIJNS4_10MMA_TraitsINS4_19SM100_MMA_F8F6F4_SSEJSG_SG_fSE_SE_NS4_17integral_constantINS4_4UMMA5MajorELSO_0EEESP_NSM_INSN_7ScaleInELSQ_0EEESR_EEEEEENS4_6LayoutISC_NS5_IJNSA_ILi0EEESV_SV_EEEEENS5_IJNS4_10UnderscoreESY_SY_EEEEENS4_13SM90_TMA_LOADENS4_14ComposedLayoutINS4_7SwizzleILi3ELi4ELi3EEENS4_18smem_ptr_flag_bitsILi8EEENSU_INS5_IJNSA_ILi8EEESE_EEENS5_IJSE_SB_EEEEEEEvNS4_8identityES11_S1B_vS1C_EENS_8epilogue10collective18CollectiveEpilogueINS1E_23Sm100TmaWarpSpecializedILi2ELi2ELi64ELb0ELb0EEEJSF_NS5_IJNSU_ISE_SB_EENSU_INSA_ILi64EEESB_EEEEESG_SH_SG_SH_NS1E_6fusion15FusionCallbacksIS1I_NS1N_17LinearCombinationISG_fSG_fLNS_15FloatRoundStyleE2EEESF_S1M_JEEENS4_5SM1004TMEM4LOAD26SM100_TMEM_LOAD_32dp32b64xES11_NS12_INS13_ILi2ELi4ELi3EEES16_NSU_INS5_IJS17_S1K_EEENS5_IJS1K_SB_EEEEEEENS4_39AutoVectorizingCopyWithAssumedAlignmentILi128EEENS4_14SM90_TMA_STOREES21_S23_S23_EEEvvEEEEvNT_6ParamsE,"a",@progbits
	.sectionflags	@""
	.align	4
.nv.constant0._ZN7cutlass13device_kernelINS_4gemm6kernel13GemmUniversalIN4cute5tupleIJiiiiEEENS1_10collective13CollectiveMmaINS1_35MainloopSm100TmaUmmaWarpSpecializedILi6ELi2ELi4ENS5_IJNS4_1CILi1EEESB_SB_EEEEENS5_IJNSA_ILi128EEESE_SE_EEENS_12float_e4m3_tENS5_IJlSB_lEEESG_SH_NS4_8TiledMMAINS4_8MMA_AtomIJNS4_10MMA_TraitsINS4_19SM100_MMA_F8F6F4_SSEJSG_SG_fSE_SE_NS4_17integral_constantINS4_4UMMA5MajorELSO_0EEESP_NSM_INSN_7ScaleInELSQ_0EEESR_EEEEEENS4_6LayoutISC_NS5_IJNSA_ILi0EEESV_SV_EEEEENS5_IJNS4_10UnderscoreESY_SY_EEEEENS4_13SM90_TMA_LOADENS4_14ComposedLayoutINS4_7SwizzleILi3ELi4ELi3EEENS4_18smem_ptr_flag_bitsILi8EEENSU_INS5_IJNSA_ILi8EEESE_EEENS5_IJSE_SB_EEEEEEEvNS4_8identityES11_S1B_vS1C_EENS_8epilogue10collective18CollectiveEpilogueINS1E_23Sm100TmaWarpSpecializedILi2ELi2ELi64ELb0ELb0EEEJSF_NS5_IJNSU_ISE_SB_EENSU_INSA_ILi64EEESB_EEEEESG_SH_SG_SH_NS1E_6fusion15FusionCallbacksIS1I_NS1N_17LinearCombinationISG_fSG_fLNS_15FloatRoundStyleE2EEESF_S1M_JEEENS4_5SM1004TMEM4LOAD26SM100_TMEM_LOAD_32dp32b64xES11_NS12_INS13_ILi2ELi4ELi3EEES16_NSU_INS5_IJS17_S1K_EEENS5_IJS1K_SB_EEEEEEENS4_39AutoVectorizingCopyWithAssumedAlignmentILi128EEENS4_14SM90_TMA_STOREES21_S23_S23_EEEvvEEEEvNT_6ParamsE:
	.zero		2944


//--------------------- SYMBOLS --------------------------

	.type		.nv.reservedSmem.offset0,@object
	.size		.nv.reservedSmem.offset0,0x4
	.type		.nv.reservedSmem.cap,@object
	.size		.nv.reservedSmem.cap,0x4
	.type		__assertfail,@function
